//
// Generated by NVIDIA NVVM Compiler
//
// Compiler Build ID: CL-36424714
// Cuda compilation tools, release 13.0, V13.0.88
// Based on NVVM 20.0.0
//

.version 9.0
.target sm_100
.address_size 64

	// .globl	_Z17atomic_cas_kernelPii

.visible .entry _Z17atomic_cas_kernelPii(
	.param .u64 .ptr .align 1 _Z17atomic_cas_kernelPii_param_0,
	.param .u32 _Z17atomic_cas_kernelPii_param_1
)
{
	.reg .pred 	%p<12>;
	.reg .b32 	%r<111>;
	.reg .b64 	%rd<16>;

	ld.param.u64 	%rd8, [_Z17atomic_cas_kernelPii_param_0];
	ld.param.u32 	%r16, [_Z17atomic_cas_kernelPii_param_1];
	cvta.to.global.u64 	%rd1, %rd8;
	mov.u32 	%r17, %tid.x;
	setp.ne.s32 	%p1, %r17, 0;
	setp.lt.s32 	%p2, %r16, 1;
	or.pred  	%p3, %p1, %p2;
	@%p3 bra 	$L__BB0_13;
	and.b32  	%r1, %r16, 15;
	setp.lt.u32 	%p4, %r16, 16;
	mov.b32 	%r108, 0;
	@%p4 bra 	$L__BB0_4;
	and.b32  	%r108, %r16, 2147483632;
	neg.s32 	%r106, %r108;
	add.s64 	%rd14, %rd1, 32;
$L__BB0_3:
	.pragma "nounroll";
	ld.global.u32 	%r19, [%rd14+-32];
	add.s32 	%r20, %r19, 1;
	atom.relaxed.global.cas.b32 	%r21, [%rd14+-32], %r19, %r20;
	ld.global.u32 	%r22, [%rd14+-28];
	add.s32 	%r23, %r22, 1;
	atom.relaxed.global.cas.b32 	%r24, [%rd14+-28], %r22, %r23;
	ld.global.u32 	%r25, [%rd14+-24];
	add.s32 	%r26, %r25, 1;
	atom.relaxed.global.cas.b32 	%r27, [%rd14+-24], %r25, %r26;
	ld.global.u32 	%r28, [%rd14+-20];
	add.s32 	%r29, %r28, 1;
	atom.relaxed.global.cas.b32 	%r30, [%rd14+-20], %r28, %r29;
	ld.global.u32 	%r31, [%rd14+-16];
	add.s32 	%r32, %r31, 1;
	atom.relaxed.global.cas.b32 	%r33, [%rd14+-16], %r31, %r32;
	ld.global.u32 	%r34, [%rd14+-12];
	add.s32 	%r35, %r34, 1;
	atom.relaxed.global.cas.b32 	%r36, [%rd14+-12], %r34, %r35;
	ld.global.u32 	%r37, [%rd14+-8];
	add.s32 	%r38, %r37, 1;
	atom.relaxed.global.cas.b32 	%r39, [%rd14+-8], %r37, %r38;
	ld.global.u32 	%r40, [%rd14+-4];
	add.s32 	%r41, %r40, 1;
	atom.relaxed.global.cas.b32 	%r42, [%rd14+-4], %r40, %r41;
	ld.global.u32 	%r43, [%rd14];
	add.s32 	%r44, %r43, 1;
	atom.relaxed.global.cas.b32 	%r45, [%rd14], %r43, %r44;
	ld.global.u32 	%r46, [%rd14+4];
	add.s32 	%r47, %r46, 1;
	atom.relaxed.global.cas.b32 	%r48, [%rd14+4], %r46, %r47;
	ld.global.u32 	%r49, [%rd14+8];
	add.s32 	%r50, %r49, 1;
	atom.relaxed.global.cas.b32 	%r51, [%rd14+8], %r49, %r50;
	ld.global.u32 	%r52, [%rd14+12];
	add.s32 	%r53, %r52, 1;
	atom.relaxed.global.cas.b32 	%r54, [%rd14+12], %r52, %r53;
	ld.global.u32 	%r55, [%rd14+16];
	add.s32 	%r56, %r55, 1;
	atom.relaxed.global.cas.b32 	%r57, [%rd14+16], %r55, %r56;
	ld.global.u32 	%r58, [%rd14+20];
	add.s32 	%r59, %r58, 1;
	atom.relaxed.global.cas.b32 	%r60, [%rd14+20], %r58, %r59;
	ld.global.u32 	%r61, [%rd14+24];
	add.s32 	%r62, %r61, 1;
	atom.relaxed.global.cas.b32 	%r63, [%rd14+24], %r61, %r62;
	ld.global.u32 	%r64, [%rd14+28];
	add.s32 	%r65, %r64, 1;
	atom.relaxed.global.cas.b32 	%r66, [%rd14+28], %r64, %r65;
	add.s32 	%r106, %r106, 16;
	add.s64 	%rd14, %rd14, 64;
	setp.ne.s32 	%p5, %r106, 0;
	@%p5 bra 	$L__BB0_3;
$L__BB0_4:
	setp.eq.s32 	%p6, %r1, 0;
	@%p6 bra 	$L__BB0_13;
	and.b32  	%r7, %r16, 7;
	setp.lt.u32 	%p7, %r1, 8;
	@%p7 bra 	$L__BB0_7;
	mul.wide.u32 	%rd9, %r108, 4;
	add.s64 	%rd10, %rd1, %rd9;
	ld.global.u32 	%r67, [%rd10];
	add.s32 	%r68, %r67, 1;
	atom.relaxed.global.cas.b32 	%r69, [%rd10], %r67, %r68;
	ld.global.u32 	%r70, [%rd10+4];
	add.s32 	%r71, %r70, 1;
	atom.relaxed.global.cas.b32 	%r72, [%rd10+4], %r70, %r71;
	ld.global.u32 	%r73, [%rd10+8];
	add.s32 	%r74, %r73, 1;
	atom.relaxed.global.cas.b32 	%r75, [%rd10+8], %r73, %r74;
	ld.global.u32 	%r76, [%rd10+12];
	add.s32 	%r77, %r76, 1;
	atom.relaxed.global.cas.b32 	%r78, [%rd10+12], %r76, %r77;
	ld.global.u32 	%r79, [%rd10+16];
	add.s32 	%r80, %r79, 1;
	atom.relaxed.global.cas.b32 	%r81, [%rd10+16], %r79, %r80;
	ld.global.u32 	%r82, [%rd10+20];
	add.s32 	%r83, %r82, 1;
	atom.relaxed.global.cas.b32 	%r84, [%rd10+20], %r82, %r83;
	ld.global.u32 	%r85, [%rd10+24];
	add.s32 	%r86, %r85, 1;
	atom.relaxed.global.cas.b32 	%r87, [%rd10+24], %r85, %r86;
	ld.global.u32 	%r88, [%rd10+28];
	add.s32 	%r89, %r88, 1;
	atom.relaxed.global.cas.b32 	%r90, [%rd10+28], %r88, %r89;
	add.s32 	%r108, %r108, 8;
$L__BB0_7:
	setp.eq.s32 	%p8, %r7, 0;
	@%p8 bra 	$L__BB0_13;
	and.b32  	%r10, %r16, 3;
	setp.lt.u32 	%p9, %r7, 4;
	@%p9 bra 	$L__BB0_10;
	mul.wide.u32 	%rd11, %r108, 4;
	add.s64 	%rd12, %rd1, %rd11;
	ld.global.u32 	%r91, [%rd12];
	add.s32 	%r92, %r91, 1;
	atom.relaxed.global.cas.b32 	%r93, [%rd12], %r91, %r92;
	ld.global.u32 	%r94, [%rd12+4];
	add.s32 	%r95, %r94, 1;
	atom.relaxed.global.cas.b32 	%r96, [%rd12+4], %r94, %r95;
	ld.global.u32 	%r97, [%rd12+8];
	add.s32 	%r98, %r97, 1;
	atom.relaxed.global.cas.b32 	%r99, [%rd12+8], %r97, %r98;
	ld.global.u32 	%r100, [%rd12+12];
	add.s32 	%r101, %r100, 1;
	atom.relaxed.global.cas.b32 	%r102, [%rd12+12], %r100, %r101;
	add.s32 	%r108, %r108, 4;
$L__BB0_10:
	setp.eq.s32 	%p10, %r10, 0;
	@%p10 bra 	$L__BB0_13;
	mul.wide.u32 	%rd13, %r108, 4;
	add.s64 	%rd15, %rd1, %rd13;
	neg.s32 	%r110, %r10;
$L__BB0_12:
	.pragma "nounroll";
	ld.global.u32 	%r103, [%rd15];
	add.s32 	%r104, %r103, 1;
	atom.relaxed.global.cas.b32 	%r105, [%rd15], %r103, %r104;
	add.s64 	%rd15, %rd15, 4;
	add.s32 	%r110, %r110, 1;
	setp.ne.s32 	%p11, %r110, 0;
	@%p11 bra 	$L__BB0_12;
$L__BB0_13:
	ret;

}
	// .globl	_Z17atomic_min_kernelPii
.visible .entry _Z17atomic_min_kernelPii(
	.param .u64 .ptr .align 1 _Z17atomic_min_kernelPii_param_0,
	.param .u32 _Z17atomic_min_kernelPii_param_1
)
{
	.reg .pred 	%p<12>;
	.reg .b32 	%r<111>;
	.reg .b64 	%rd<16>;

	ld.param.u64 	%rd8, [_Z17atomic_min_kernelPii_param_0];
	ld.param.u32 	%r16, [_Z17atomic_min_kernelPii_param_1];
	cvta.to.global.u64 	%rd1, %rd8;
	mov.u32 	%r17, %tid.x;
	setp.ne.s32 	%p1, %r17, 0;
	setp.lt.s32 	%p2, %r16, 1;
	or.pred  	%p3, %p1, %p2;
	@%p3 bra 	$L__BB1_13;
	and.b32  	%r1, %r16, 15;
	setp.lt.u32 	%p4, %r16, 16;
	mov.b32 	%r108, 0;
	@%p4 bra 	$L__BB1_4;
	and.b32  	%r108, %r16, 2147483632;
	neg.s32 	%r106, %r108;
	add.s64 	%rd14, %rd1, 32;
$L__BB1_3:
	.pragma "nounroll";
	ld.global.u32 	%r19, [%rd14+-32];
	add.s32 	%r20, %r19, 1;
	atom.global.max.s32 	%r21, [%rd14+-32], %r20;
	ld.global.u32 	%r22, [%rd14+-28];
	add.s32 	%r23, %r22, 1;
	atom.global.max.s32 	%r24, [%rd14+-28], %r23;
	ld.global.u32 	%r25, [%rd14+-24];
	add.s32 	%r26, %r25, 1;
	atom.global.max.s32 	%r27, [%rd14+-24], %r26;
	ld.global.u32 	%r28, [%rd14+-20];
	add.s32 	%r29, %r28, 1;
	atom.global.max.s32 	%r30, [%rd14+-20], %r29;
	ld.global.u32 	%r31, [%rd14+-16];
	add.s32 	%r32, %r31, 1;
	atom.global.max.s32 	%r33, [%rd14+-16], %r32;
	ld.global.u32 	%r34, [%rd14+-12];
	add.s32 	%r35, %r34, 1;
	atom.global.max.s32 	%r36, [%rd14+-12], %r35;
	ld.global.u32 	%r37, [%rd14+-8];
	add.s32 	%r38, %r37, 1;
	atom.global.max.s32 	%r39, [%rd14+-8], %r38;
	ld.global.u32 	%r40, [%rd14+-4];
	add.s32 	%r41, %r40, 1;
	atom.global.max.s32 	%r42, [%rd14+-4], %r41;
	ld.global.u32 	%r43, [%rd14];
	add.s32 	%r44, %r43, 1;
	atom.global.max.s32 	%r45, [%rd14], %r44;
	ld.global.u32 	%r46, [%rd14+4];
	add.s32 	%r47, %r46, 1;
	atom.global.max.s32 	%r48, [%rd14+4], %r47;
	ld.global.u32 	%r49, [%rd14+8];
	add.s32 	%r50, %r49, 1;
	atom.global.max.s32 	%r51, [%rd14+8], %r50;
	ld.global.u32 	%r52, [%rd14+12];
	add.s32 	%r53, %r52, 1;
	atom.global.max.s32 	%r54, [%rd14+12], %r53;
	ld.global.u32 	%r55, [%rd14+16];
	add.s32 	%r56, %r55, 1;
	atom.global.max.s32 	%r57, [%rd14+16], %r56;
	ld.global.u32 	%r58, [%rd14+20];
	add.s32 	%r59, %r58, 1;
	atom.global.max.s32 	%r60, [%rd14+20], %r59;
	ld.global.u32 	%r61, [%rd14+24];
	add.s32 	%r62, %r61, 1;
	atom.global.max.s32 	%r63, [%rd14+24], %r62;
	ld.global.u32 	%r64, [%rd14+28];
	add.s32 	%r65, %r64, 1;
	atom.global.max.s32 	%r66, [%rd14+28], %r65;
	add.s32 	%r106, %r106, 16;
	add.s64 	%rd14, %rd14, 64;
	setp.ne.s32 	%p5, %r106, 0;
	@%p5 bra 	$L__BB1_3;
$L__BB1_4:
	setp.eq.s32 	%p6, %r1, 0;
	@%p6 bra 	$L__BB1_13;
	and.b32  	%r7, %r16, 7;
	setp.lt.u32 	%p7, %r1, 8;
	@%p7 bra 	$L__BB1_7;
	mul.wide.u32 	%rd9, %r108, 4;
	add.s64 	%rd10, %rd1, %rd9;
	ld.global.u32 	%r67, [%rd10];
	add.s32 	%r68, %r67, 1;
	atom.global.max.s32 	%r69, [%rd10], %r68;
	ld.global.u32 	%r70, [%rd10+4];
	add.s32 	%r71, %r70, 1;
	atom.global.max.s32 	%r72, [%rd10+4], %r71;
	ld.global.u32 	%r73, [%rd10+8];
	add.s32 	%r74, %r73, 1;
	atom.global.max.s32 	%r75, [%rd10+8], %r74;
	ld.global.u32 	%r76, [%rd10+12];
	add.s32 	%r77, %r76, 1;
	atom.global.max.s32 	%r78, [%rd10+12], %r77;
	ld.global.u32 	%r79, [%rd10+16];
	add.s32 	%r80, %r79, 1;
	atom.global.max.s32 	%r81, [%rd10+16], %r80;
	ld.global.u32 	%r82, [%rd10+20];
	add.s32 	%r83, %r82, 1;
	atom.global.max.s32 	%r84, [%rd10+20], %r83;
	ld.global.u32 	%r85, [%rd10+24];
	add.s32 	%r86, %r85, 1;
	atom.global.max.s32 	%r87, [%rd10+24], %r86;
	ld.global.u32 	%r88, [%rd10+28];
	add.s32 	%r89, %r88, 1;
	atom.global.max.s32 	%r90, [%rd10+28], %r89;
	add.s32 	%r108, %r108, 8;
$L__BB1_7:
	setp.eq.s32 	%p8, %r7, 0;
	@%p8 bra 	$L__BB1_13;
	and.b32  	%r10, %r16, 3;
	setp.lt.u32 	%p9, %r7, 4;
	@%p9 bra 	$L__BB1_10;
	mul.wide.u32 	%rd11, %r108, 4;
	add.s64 	%rd12, %rd1, %rd11;
	ld.global.u32 	%r91, [%rd12];
	add.s32 	%r92, %r91, 1;
	atom.global.max.s32 	%r93, [%rd12], %r92;
	ld.global.u32 	%r94, [%rd12+4];
	add.s32 	%r95, %r94, 1;
	atom.global.max.s32 	%r96, [%rd12+4], %r95;
	ld.global.u32 	%r97, [%rd12+8];
	add.s32 	%r98, %r97, 1;
	atom.global.max.s32 	%r99, [%rd12+8], %r98;
	ld.global.u32 	%r100, [%rd12+12];
	add.s32 	%r101, %r100, 1;
	atom.global.max.s32 	%r102, [%rd12+12], %r101;
	add.s32 	%r108, %r108, 4;
$L__BB1_10:
	setp.eq.s32 	%p10, %r10, 0;
	@%p10 bra 	$L__BB1_13;
	mul.wide.u32 	%rd13, %r108, 4;
	add.s64 	%rd15, %rd1, %rd13;
	neg.s32 	%r110, %r10;
$L__BB1_12:
	.pragma "nounroll";
	ld.global.u32 	%r103, [%rd15];
	add.s32 	%r104, %r103, 1;
	atom.global.max.s32 	%r105, [%rd15], %r104;
	add.s64 	%rd15, %rd15, 4;
	add.s32 	%r110, %r110, 1;
	setp.ne.s32 	%p11, %r110, 0;
	@%p11 bra 	$L__BB1_12;
$L__BB1_13:
	ret;

}
	// .globl	_Z27read_write_increment_kernelPii
.visible .entry _Z27read_write_increment_kernelPii(
	.param .u64 .ptr .align 1 _Z27read_write_increment_kernelPii_param_0,
	.param .u32 _Z27read_write_increment_kernelPii_param_1
)
{
	.reg .pred 	%p<12>;
	.reg .b32 	%r<82>;
	.reg .b64 	%rd<16>;

	ld.param.u64 	%rd8, [_Z27read_write_increment_kernelPii_param_0];
	ld.param.u32 	%r16, [_Z27read_write_increment_kernelPii_param_1];
	cvta.to.global.u64 	%rd1, %rd8;
	mov.u32 	%r17, %tid.x;
	setp.ne.s32 	%p1, %r17, 0;
	setp.lt.s32 	%p2, %r16, 1;
	or.pred  	%p3, %p1, %p2;
	@%p3 bra 	$L__BB2_13;
	and.b32  	%r1, %r16, 15;
	setp.lt.u32 	%p4, %r16, 16;
	mov.b32 	%r79, 0;
	@%p4 bra 	$L__BB2_4;
	and.b32  	%r79, %r16, 2147483632;
	neg.s32 	%r77, %r79;
	add.s64 	%rd14, %rd1, 32;
$L__BB2_3:
	.pragma "nounroll";
	ld.global.u32 	%r19, [%rd14+-32];
	add.s32 	%r20, %r19, 1;
	st.global.u32 	[%rd14+-32], %r20;
	ld.global.u32 	%r21, [%rd14+-28];
	add.s32 	%r22, %r21, 1;
	st.global.u32 	[%rd14+-28], %r22;
	ld.global.u32 	%r23, [%rd14+-24];
	add.s32 	%r24, %r23, 1;
	st.global.u32 	[%rd14+-24], %r24;
	ld.global.u32 	%r25, [%rd14+-20];
	add.s32 	%r26, %r25, 1;
	st.global.u32 	[%rd14+-20], %r26;
	ld.global.u32 	%r27, [%rd14+-16];
	add.s32 	%r28, %r27, 1;
	st.global.u32 	[%rd14+-16], %r28;
	ld.global.u32 	%r29, [%rd14+-12];
	add.s32 	%r30, %r29, 1;
	st.global.u32 	[%rd14+-12], %r30;
	ld.global.u32 	%r31, [%rd14+-8];
	add.s32 	%r32, %r31, 1;
	st.global.u32 	[%rd14+-8], %r32;
	ld.global.u32 	%r33, [%rd14+-4];
	add.s32 	%r34, %r33, 1;
	st.global.u32 	[%rd14+-4], %r34;
	ld.global.u32 	%r35, [%rd14];
	add.s32 	%r36, %r35, 1;
	st.global.u32 	[%rd14], %r36;
	ld.global.u32 	%r37, [%rd14+4];
	add.s32 	%r38, %r37, 1;
	st.global.u32 	[%rd14+4], %r38;
	ld.global.u32 	%r39, [%rd14+8];
	add.s32 	%r40, %r39, 1;
	st.global.u32 	[%rd14+8], %r40;
	ld.global.u32 	%r41, [%rd14+12];
	add.s32 	%r42, %r41, 1;
	st.global.u32 	[%rd14+12], %r42;
	ld.global.u32 	%r43, [%rd14+16];
	add.s32 	%r44, %r43, 1;
	st.global.u32 	[%rd14+16], %r44;
	ld.global.u32 	%r45, [%rd14+20];
	add.s32 	%r46, %r45, 1;
	st.global.u32 	[%rd14+20], %r46;
	ld.global.u32 	%r47, [%rd14+24];
	add.s32 	%r48, %r47, 1;
	st.global.u32 	[%rd14+24], %r48;
	ld.global.u32 	%r49, [%rd14+28];
	add.s32 	%r50, %r49, 1;
	st.global.u32 	[%rd14+28], %r50;
	add.s32 	%r77, %r77, 16;
	add.s64 	%rd14, %rd14, 64;
	setp.ne.s32 	%p5, %r77, 0;
	@%p5 bra 	$L__BB2_3;
$L__BB2_4:
	setp.eq.s32 	%p6, %r1, 0;
	@%p6 bra 	$L__BB2_13;
	and.b32  	%r7, %r16, 7;
	setp.lt.u32 	%p7, %r1, 8;
	@%p7 bra 	$L__BB2_7;
	mul.wide.u32 	%rd9, %r79, 4;
	add.s64 	%rd10, %rd1, %rd9;
	ld.global.u32 	%r51, [%rd10];
	add.s32 	%r52, %r51, 1;
	st.global.u32 	[%rd10], %r52;
	ld.global.u32 	%r53, [%rd10+4];
	add.s32 	%r54, %r53, 1;
	st.global.u32 	[%rd10+4], %r54;
	ld.global.u32 	%r55, [%rd10+8];
	add.s32 	%r56, %r55, 1;
	st.global.u32 	[%rd10+8], %r56;
	ld.global.u32 	%r57, [%rd10+12];
	add.s32 	%r58, %r57, 1;
	st.global.u32 	[%rd10+12], %r58;
	ld.global.u32 	%r59, [%rd10+16];
	add.s32 	%r60, %r59, 1;
	st.global.u32 	[%rd10+16], %r60;
	ld.global.u32 	%r61, [%rd10+20];
	add.s32 	%r62, %r61, 1;
	st.global.u32 	[%rd10+20], %r62;
	ld.global.u32 	%r63, [%rd10+24];
	add.s32 	%r64, %r63, 1;
	st.global.u32 	[%rd10+24], %r64;
	ld.global.u32 	%r65, [%rd10+28];
	add.s32 	%r66, %r65, 1;
	st.global.u32 	[%rd10+28], %r66;
	add.s32 	%r79, %r79, 8;
$L__BB2_7:
	setp.eq.s32 	%p8, %r7, 0;
	@%p8 bra 	$L__BB2_13;
	and.b32  	%r10, %r16, 3;
	setp.lt.u32 	%p9, %r7, 4;
	@%p9 bra 	$L__BB2_10;
	mul.wide.u32 	%rd11, %r79, 4;
	add.s64 	%rd12, %rd1, %rd11;
	ld.global.u32 	%r67, [%rd12];
	add.s32 	%r68, %r67, 1;
	st.global.u32 	[%rd12], %r68;
	ld.global.u32 	%r69, [%rd12+4];
	add.s32 	%r70, %r69, 1;
	st.global.u32 	[%rd12+4], %r70;
	ld.global.u32 	%r71, [%rd12+8];
	add.s32 	%r72, %r71, 1;
	st.global.u32 	[%rd12+8], %r72;
	ld.global.u32 	%r73, [%rd12+12];
	add.s32 	%r74, %r73, 1;
	st.global.u32 	[%rd12+12], %r74;
	add.s32 	%r79, %r79, 4;
$L__BB2_10:
	setp.eq.s32 	%p10, %r10, 0;
	@%p10 bra 	$L__BB2_13;
	mul.wide.u32 	%rd13, %r79, 4;
	add.s64 	%rd15, %rd1, %rd13;
	neg.s32 	%r81, %r10;
$L__BB2_12:
	.pragma "nounroll";
	ld.global.u32 	%r75, [%rd15];
	add.s32 	%r76, %r75, 1;
	st.global.u32 	[%rd15], %r76;
	add.s64 	%rd15, %rd15, 4;
	add.s32 	%r81, %r81, 1;
	setp.ne.s32 	%p11, %r81, 0;
	@%p11 bra 	$L__BB2_12;
$L__BB2_13:
	ret;

}


// ===== COMPILED SASS (sm_100) =====

	.target	sm_100

	.elftype	@"ET_EXEC"


//--------------------- .note.nv.tkinfo           --------------------------
	.section	.note.nv.tkinfo,"",@"SHT_NOTE"
	.sectionflags	@"SHF_NOTE_NV_TKINFO"
	.tkinfo
        /*0018*/ 	.word	0x00000002
        /*0030*/ 	.string	""
        /*0030*/ 	.string	"ptxas"
        /*0030*/ 	.string	"Cuda compilation tools, release 13.0, V13.0.88"
        /*0030*/ 	.string	"Build cuda_13.0.r13.0/compiler.36424714_0"
        /*0030*/ 	.string	"-arch sm_100 -m 64 "



//--------------------- .note.nv.cuinfo           --------------------------
	.section	.note.nv.cuinfo,"",@"SHT_NOTE"
	.sectionflags	@"SHF_NOTE_NV_CUINFO"
        /*0018*/ 	.short	0x0002
        /*001a*/ 	.short	0x0064
        /*001c*/ 	.short	0x0082
	.zero		2


//--------------------- .nv.info                  --------------------------
	.section	.nv.info,"",@"SHT_CUDA_INFO"
	.align	4


	//----- nvinfo : EIATTR_REGCOUNT
	.align		4
        /*0000*/ 	.byte	0x04, 0x2f
        /*0002*/ 	.short	(.L_1 - .L_0)
	.align		4
.L_0:
        /*0004*/ 	.word	index@(_Z17atomic_cas_kernelPii)
        /*0008*/ 	.word	0x00000013


	//----- nvinfo : EIATTR_FRAME_SIZE
	.align		4
.L_1:
        /*000c*/ 	.byte	0x04, 0x11
        /*000e*/ 	.short	(.L_3 - .L_2)
	.align		4
.L_2:
        /*0010*/ 	.word	index@(_Z17atomic_cas_kernelPii)
        /*0014*/ 	.word	0x00000000


	//----- nvinfo : EIATTR_REGCOUNT
	.align		4
.L_3:
        /*0018*/ 	.byte	0x04, 0x2f
        /*001a*/ 	.short	(.L_5 - .L_4)
	.align		4
.L_4:
        /*001c*/ 	.word	index@(_Z17atomic_min_kernelPii)
        /*0020*/ 	.word	0x00000010


	//----- nvinfo : EIATTR_FRAME_SIZE
	.align		4
.L_5:
        /*0024*/ 	.byte	0x04, 0x11
        /*0026*/ 	.short	(.L_7 - .L_6)
	.align		4
.L_6:
        /*0028*/ 	.word	index@(_Z17atomic_min_kernelPii)
        /*002c*/ 	.word	0x00000000


	//----- nvinfo : EIATTR_REGCOUNT
	.align		4
.L_7:
        /*0030*/ 	.byte	0x04, 0x2f
        /*0032*/ 	.short	(.L_9 - .L_8)
	.align		4
.L_8:
        /*0034*/ 	.word	index@(_Z27read_write_increment_kernelPii)
        /*0038*/ 	.word	0x00000020


	//----- nvinfo : EIATTR_FRAME_SIZE
	.align		4
.L_9:
        /*003c*/ 	.byte	0x04, 0x11
        /*003e*/ 	.short	(.L_11 - .L_10)
	.align		4
.L_10:
        /*0040*/ 	.word	index@(_Z27read_write_increment_kernelPii)
        /*0044*/ 	.word	0x00000000


	//----- nvinfo : EIATTR_MIN_STACK_SIZE
	.align		4
.L_11:
        /*0048*/ 	.byte	0x04, 0x12
        /*004a*/ 	.short	(.L_13 - .L_12)
	.align		4
.L_12:
        /*004c*/ 	.word	index@(_Z27read_write_increment_kernelPii)
        /*0050*/ 	.word	0x00000000


	//----- nvinfo : EIATTR_MIN_STACK_SIZE
	.align		4
.L_13:
        /*0054*/ 	.byte	0x04, 0x12
        /*0056*/ 	.short	(.L_15 - .L_14)
	.align		4
.L_14:
        /*0058*/ 	.word	index@(_Z17atomic_min_kernelPii)
        /*005c*/ 	.word	0x00000000


	//----- nvinfo : EIATTR_MIN_STACK_SIZE
	.align		4
.L_15:
        /*0060*/ 	.byte	0x04, 0x12
        /*0062*/ 	.short	(.L_17 - .L_16)
	.align		4
.L_16:
        /*0064*/ 	.word	index@(_Z17atomic_cas_kernelPii)
        /*0068*/ 	.word	0x00000000
.L_17:


//--------------------- .nv.compat                --------------------------
	.section	.nv.compat,"",@"SHT_CUDA_COMPAT_INFO"
	.align	4
        /*0000*/ 	.byte	0x02, 0x09, 0x00, 0x00, 0x02, 0x02, 0x01, 0x00, 0x02, 0x05, 0x05, 0x00, 0x03, 0x07, 0x01, 0x01
        /*0010*/ 	.byte	0x02, 0x03, 0x00, 0x00, 0x02, 0x06, 0x01, 0x00, 0x04, 0x0b, 0x08, 0x00, 0x09, 0x00, 0x00, 0x00
        /*0020*/ 	.byte	0x00, 0x00, 0x00, 0x00


//--------------------- .nv.info._Z27read_write_increment_kernelPii --------------------------
	.section	.nv.info._Z27read_write_increment_kernelPii,"",@"SHT_CUDA_INFO"
	.sectionflags	@""
	.align	4


	//----- nvinfo : EIATTR_CUDA_API_VERSION
	.align		4
        /*0000*/ 	.byte	0x04, 0x37
        /*0002*/ 	.short	(.L_19 - .L_18)
.L_18:
        /*0004*/ 	.word	0x00000082


	//----- nvinfo : EIATTR_KPARAM_INFO
	.align		4
.L_19:
        /*0008*/ 	.byte	0x04, 0x17
        /*000a*/ 	.short	(.L_21 - .L_20)
.L_20:
        /*000c*/ 	.word	0x00000000
        /*0010*/ 	.short	0x0001
        /*0012*/ 	.short	0x0008
        /*0014*/ 	.byte	0x00, 0xf0, 0x11, 0x00


	//----- nvinfo : EIATTR_KPARAM_INFO
	.align		4
.L_21:
        /*0018*/ 	.byte	0x04, 0x17
        /*001a*/ 	.short	(.L_23 - .L_22)
.L_22:
        /*001c*/ 	.word	0x00000000
        /*0020*/ 	.short	0x0000
        /*0022*/ 	.short	0x0000
        /*0024*/ 	.byte	0x00, 0xf5, 0x21, 0x00


	//----- nvinfo : EIATTR_SPARSE_MMA_MASK
	.align		4
.L_23:
        /*0028*/ 	.byte	0x03, 0x50
        /*002a*/ 	.short	0x0000


	//----- nvinfo : EIATTR_MAXREG_COUNT
	.align		4
        /*002c*/ 	.byte	0x03, 0x1b
        /*002e*/ 	.short	0x00ff


	//----- nvinfo : EIATTR_MERCURY_ISA_VERSION
	.align		4
        /*0030*/ 	.byte	0x03, 0x5f
        /*0032*/ 	.short	0x0101


	//----- nvinfo : EIATTR_VRC_CTA_INIT_COUNT
	.align		4
        /*0034*/ 	.byte	0x02, 0x4a
	.zero		1
	.zero		1


	//----- nvinfo : EIATTR_EXIT_INSTR_OFFSETS
	.align		4
        /*0038*/ 	.byte	0x04, 0x1c
        /*003a*/ 	.short	(.L_25 - .L_24)


	//   ....[0]....
.L_24:
        /*003c*/ 	.word	0x00000050


	//   ....[1]....
        /*0040*/ 	.word	0x000004a0


	//   ....[2]....
        /*0044*/ 	.word	0x000006a0


	//   ....[3]....
        /*0048*/ 	.word	0x000007e0


	//   ....[4]....
        /*004c*/ 	.word	0x000008e0


	//----- nvinfo : EIATTR_CBANK_PARAM_SIZE
	.align		4
.L_25:
        /*0050*/ 	.byte	0x03, 0x19
        /*0052*/ 	.short	0x000c


	//----- nvinfo : EIATTR_PARAM_CBANK
	.align		4
        /*0054*/ 	.byte	0x04, 0x0a
        /*0056*/ 	.short	(.L_27 - .L_26)
	.align		4
.L_26:
        /*0058*/ 	.word	index@(.nv.constant0._Z27read_write_increment_kernelPii)
        /*005c*/ 	.short	0x0380
        /*005e*/ 	.short	0x000c


	//----- nvinfo : EIATTR_SW_WAR
	.align		4
.L_27:
        /*0060*/ 	.byte	0x04, 0x36
        /*0062*/ 	.short	(.L_29 - .L_28)
.L_28:
        /*0064*/ 	.word	0x00000008
.L_29:


//--------------------- .nv.info._Z17atomic_min_kernelPii --------------------------
	.section	.nv.info._Z17atomic_min_kernelPii,"",@"SHT_CUDA_INFO"
	.sectionflags	@""
	.align	4


	//----- nvinfo : EIATTR_CUDA_API_VERSION
	.align		4
        /*0000*/ 	.byte	0x04, 0x37
        /*0002*/ 	.short	(.L_31 - .L_30)
.L_30:
        /*0004*/ 	.word	0x00000082


	//----- nvinfo : EIATTR_KPARAM_INFO
	.align		4
.L_31:
        /*0008*/ 	.byte	0x04, 0x17
        /*000a*/ 	.short	(.L_33 - .L_32)
.L_32:
        /*000c*/ 	.word	0x00000000
        /*0010*/ 	.short	0x0001
        /*0012*/ 	.short	0x0008
        /*0014*/ 	.byte	0x00, 0xf0, 0x11, 0x00


	//----- nvinfo : EIATTR_KPARAM_INFO
	.align		4
.L_33:
        /*0018*/ 	.byte	0x04, 0x17
        /*001a*/ 	.short	(.L_35 - .L_34)
.L_34:
        /*001c*/ 	.word	0x00000000
        /*0020*/ 	.short	0x0000
        /*0022*/ 	.short	0x0000
        /*0024*/ 	.byte	0x00, 0xf5, 0x21, 0x00


	//----- nvinfo : EIATTR_SPARSE_MMA_MASK
	.align		4
.L_35:
        /*0028*/ 	.byte	0x03, 0x50
        /*002a*/ 	.short	0x0000


	//----- nvinfo : EIATTR_MAXREG_COUNT
	.align		4
        /*002c*/ 	.byte	0x03, 0x1b
        /*002e*/ 	.short	0x00ff


	//----- nvinfo : EIATTR_MERCURY_ISA_VERSION
	.align		4
        /*0030*/ 	.byte	0x03, 0x5f
        /*0032*/ 	.short	0x0101


	//----- nvinfo : EIATTR_INT_WARP_WIDE_INSTR_OFFSETS
	.align		4
        /*0034*/ 	.byte	0x04, 0x31
        /*0036*/ 	.short	(.L_37 - .L_36)


	//   ....[0]....
.L_36:
        /*0038*/ 	.word	0x00000160


	//   ....[1]....
        /*003c*/ 	.word	0x000001b0


	//   ....[2]....
        /*0040*/ 	.word	0x00000200


	//   ....[3]....
        /*0044*/ 	.word	0x00000250


	//   ....[4]....
        /*0048*/ 	.word	0x000002a0


	//   ....[5]....
        /*004c*/ 	.word	0x000002f0


	//   ....[6]....
        /*0050*/ 	.word	0x00000340


	//   ....[7]....
        /*0054*/ 	.word	0x00000390


	//   ....[8]....
        /*0058*/ 	.word	0x000003e0


	//   ....[9]....
        /*005c*/ 	.word	0x00000430


	//   ....[10]....
        /*0060*/ 	.word	0x00000480


	//   ....[11]....
        /*0064*/ 	.word	0x000004d0


	//   ....[12]....
        /*0068*/ 	.word	0x00000520


	//   ....[13]....
        /*006c*/ 	.word	0x00000570


	//   ....[14]....
        /*0070*/ 	.word	0x000005c0


	//   ....[15]....
        /*0074*/ 	.word	0x00000610


	//   ....[16]....
        /*0078*/ 	.word	0x00000670


	//   ....[17]....
        /*007c*/ 	.word	0x00000760


	//   ....[18]....
        /*0080*/ 	.word	0x000007b0


	//   ....[19]....
        /*0084*/ 	.word	0x00000800


	//   ....[20]....
        /*0088*/ 	.word	0x00000850


	//   ....[21]....
        /*008c*/ 	.word	0x000008a0


	//   ....[22]....
        /*0090*/ 	.word	0x000008f0


	//   ....[23]....
        /*0094*/ 	.word	0x00000940


	//   ....[24]....
        /*0098*/ 	.word	0x00000990


	//   ....[25]....
        /*009c*/ 	.word	0x000009e0


	//   ....[26]....
        /*00a0*/ 	.word	0x00000aa0


	//   ....[27]....
        /*00a4*/ 	.word	0x00000af0


	//   ....[28]....
        /*00a8*/ 	.word	0x00000b40


	//   ....[29]....
        /*00ac*/ 	.word	0x00000b90


	//   ....[30]....
        /*00b0*/ 	.word	0x00000be0


	//   ....[31]....
        /*00b4*/ 	.word	0x00000c70


	//   ....[32]....
        /*00b8*/ 	.word	0x00000cd0


	//----- nvinfo : EIATTR_VRC_CTA_INIT_COUNT
	.align		4
.L_37:
        /*00bc*/ 	.byte	0x02, 0x4a
	.zero		1
	.zero		1


	//----- nvinfo : EIATTR_EXIT_INSTR_OFFSETS
	.align		4
        /*00c0*/ 	.byte	0x04, 0x1c
        /*00c2*/ 	.short	(.L_39 - .L_38)


	//   ....[0]....
.L_38:
        /*00c4*/ 	.word	0x00000050


	//   ....[1]....
        /*00c8*/ 	.word	0x000006e0


	//   ....[2]....
        /*00cc*/ 	.word	0x00000a20


	//   ....[3]....
        /*00d0*/ 	.word	0x00000c20


	//   ....[4]....
        /*00d4*/ 	.word	0x00000d40


	//----- nvinfo : EIATTR_CBANK_PARAM_SIZE
	.align		4
.L_39:
        /*00d8*/ 	.byte	0x03, 0x19
        /*00da*/ 	.short	0x000c


	//----- nvinfo : EIATTR_PARAM_CBANK
	.align		4
        /*00dc*/ 	.byte	0x04, 0x0a
        /*00de*/ 	.short	(.L_41 - .L_40)
	.align		4
.L_40:
        /*00e0*/ 	.word	index@(.nv.constant0._Z17atomic_min_kernelPii)
        /*00e4*/ 	.short	0x0380
        /*00e6*/ 	.short	0x000c


	//----- nvinfo : EIATTR_SW_WAR
	.align		4
.L_41:
        /*00e8*/ 	.byte	0x04, 0x36
        /*00ea*/ 	.short	(.L_43 - .L_42)
.L_42:
        /*00ec*/ 	.word	0x00000008
.L_43:


//--------------------- .nv.info._Z17atomic_cas_kernelPii --------------------------
	.section	.nv.info._Z17atomic_cas_kernelPii,"",@"SHT_CUDA_INFO"
	.sectionflags	@""
	.align	4


	//----- nvinfo : EIATTR_CUDA_API_VERSION
	.align		4
        /*0000*/ 	.byte	0x04, 0x37
        /*0002*/ 	.short	(.L_45 - .L_44)
.L_44:
        /*0004*/ 	.word	0x00000082


	//----- nvinfo : EIATTR_KPARAM_INFO
	.align		4
.L_45:
        /*0008*/ 	.byte	0x04, 0x17
        /*000a*/ 	.short	(.L_47 - .L_46)
.L_46:
        /*000c*/ 	.word	0x00000000
        /*0010*/ 	.short	0x0001
        /*0012*/ 	.short	0x0008
        /*0014*/ 	.byte	0x00, 0xf0, 0x11, 0x00


	//----- nvinfo : EIATTR_KPARAM_INFO
	.align		4
.L_47:
        /*0018*/ 	.byte	0x04, 0x17
        /*001a*/ 	.short	(.L_49 - .L_48)
.L_48:
        /*001c*/ 	.word	0x00000000
        /*0020*/ 	.short	0x0000
        /*0022*/ 	.short	0x0000
        /*0024*/ 	.byte	0x00, 0xf5, 0x21, 0x00


	//----- nvinfo : EIATTR_SPARSE_MMA_MASK
	.align		4
.L_49:
        /*0028*/ 	.byte	0x03, 0x50
        /*002a*/ 	.short	0x0000


	//----- nvinfo : EIATTR_MAXREG_COUNT
	.align		4
        /*002c*/ 	.byte	0x03, 0x1b
        /*002e*/ 	.short	0x00ff


	//----- nvinfo : EIATTR_MERCURY_ISA_VERSION
	.align		4
        /*0030*/ 	.byte	0x03, 0x5f
        /*0032*/ 	.short	0x0101


	//----- nvinfo : EIATTR_VRC_CTA_INIT_COUNT
	.align		4
        /*0034*/ 	.byte	0x02, 0x4a
	.zero		1
	.zero		1


	//----- nvinfo : EIATTR_EXIT_INSTR_OFFSETS
	.align		4
        /*0038*/ 	.byte	0x04, 0x1c
        /*003a*/ 	.short	(.L_51 - .L_50)


	//   ....[0]....
.L_50:
        /*003c*/ 	.word	0x00000050


	//   ....[1]....
        /*0040*/ 	.word	0x000004a0


	//   ....[2]....
        /*0044*/ 	.word	0x000006a0


	//   ....[3]....
        /*0048*/ 	.word	0x000007e0


	//   ....[4]....
        /*004c*/ 	.word	0x000008e0


	//----- nvinfo : EIATTR_CBANK_PARAM_SIZE
	.align		4
.L_51:
        /*0050*/ 	.byte	0x03, 0x19
        /*0052*/ 	.short	0x000c


	//----- nvinfo : EIATTR_PARAM_CBANK
	.align		4
        /*0054*/ 	.byte	0x04, 0x0a
        /*0056*/ 	.short	(.L_53 - .L_52)
	.align		4
.L_52:
        /*0058*/ 	.word	index@(.nv.constant0._Z17atomic_cas_kernelPii)
        /*005c*/ 	.short	0x0380
        /*005e*/ 	.short	0x000c


	//----- nvinfo : EIATTR_SW_WAR
	.align		4
.L_53:
        /*0060*/ 	.byte	0x04, 0x36
        /*0062*/ 	.short	(.L_55 - .L_54)
.L_54:
        /*0064*/ 	.word	0x00000008
.L_55:


//--------------------- .nv.callgraph             --------------------------
	.section	.nv.callgraph,"",@"SHT_CUDA_CALLGRAPH"
	.align	4
	.sectionentsize	8
	.align		4
        /*0000*/ 	.word	0x00000000
	.align		4
        /*0004*/ 	.word	0xffffffff
	.align		4
        /*0008*/ 	.word	0x00000000
	.align		4
        /*000c*/ 	.word	0xfffffffe
	.align		4
        /*0010*/ 	.word	0x00000000
	.align		4
        /*0014*/ 	.word	0xfffffffd
	.align		4
        /*0018*/ 	.word	0x00000000
	.align		4
        /*001c*/ 	.word	0xfffffffc


//--------------------- .text._Z27read_write_increment_kernelPii --------------------------
	.section	.text._Z27read_write_increment_kernelPii,"ax",@progbits
	.align	128
        .global         _Z27read_write_increment_kernelPii
        .type           _Z27read_write_increment_kernelPii,@function
        .size           _Z27read_write_increment_kernelPii,(.L_x_18 - _Z27read_write_increment_kernelPii)
        .other          _Z27read_write_increment_kernelPii,@"STO_CUDA_ENTRY STV_DEFAULT"
_Z27read_write_increment_kernelPii:
.text._Z27read_write_increment_kernelPii:
[----:B------:R-:W-:Y:S01]  /*0000*/  LDC R1, c[0x0][0x37c] ;  /* 0x0000df00ff017b82 */ /* 0x000fe20000000800 */
[----:B------:R-:W0:Y:S07]  /*0010*/  S2R R0, SR_TID.X ;  /* 0x0000000000007919 */ /* 0x000e2e0000002100 */
[----:B------:R-:W1:Y:S02]  /*0020*/  LDC R4, c[0x0][0x388] ;  /* 0x0000e200ff047b82 */ /* 0x000e640000000800 */
[----:B-1----:R-:W-:-:S04]  /*0030*/  ISETP.GE.AND P0, PT, R4, 0x1, PT ;  /* 0x000000010400780c */ /* 0x002fc80003f06270 */
[----:B0-----:R-:W-:-:S13]  /*0040*/  ISETP.NE.OR P0, PT, R0, RZ, !P0 ;  /* 0x000000ff0000720c */ /* 0x001fda0004705670 */
[----:B------:R-:W-:Y:S05]  /*0050*/  @P0 EXIT ;  /* 0x000000000000094d */ /* 0x000fea0003800000 */
[C---:B------:R-:W-:Y:S01]  /*0060*/  ISETP.GE.U32.AND P1, PT, R4.reuse, 0x10, PT ;  /* 0x000000100400780c */ /* 0x040fe20003f26070 */
[----:B------:R-:W0:Y:S01]  /*0070*/  LDCU.64 UR6, c[0x0][0x358] ;  /* 0x00006b00ff0677ac */ /* 0x000e220008000a00 */
[----:B------:R-:W-:Y:S01]  /*0080*/  LOP3.LUT R28, R4, 0xf, RZ, 0xc0, !PT ;  /* 0x0000000f041c7812 */ /* 0x000fe200078ec0ff */
[----:B------:R-:W-:-:S03]  /*0090*/  IMAD.MOV.U32 R0, RZ, RZ, RZ ;  /* 0x000000ffff007224 */ /* 0x000fc600078e00ff */
[----:B------:R-:W-:-:S07]  /*00a0*/  ISETP.NE.AND P0, PT, R28, RZ, PT ;  /* 0x000000ff1c00720c */ /* 0x000fce0003f05270 */
[----:B------:R-:W-:Y:S06]  /*00b0*/  @!P1 BRA `(.L_x_0) ;  /* 0x0000000000f89947 */ /* 0x000fec0003800000 */
[----:B------:R-:W1:Y:S01]  /*00c0*/  LDCU.64 UR4, c[0x0][0x380] ;  /* 0x00007000ff0477ac */ /* 0x000e620008000a00 */
[----:B------:R-:W-:-:S05]  /*00d0*/  LOP3.LUT R0, R4, 0x7ffffff0, RZ, 0xc0, !PT ;  /* 0x7ffffff004007812 */ /* 0x000fca00078ec0ff */
[----:B------:R-:W-:Y:S01]  /*00e0*/  IMAD.MOV R5, RZ, RZ, -R0 ;  /* 0x000000ffff057224 */ /* 0x000fe200078e0a00 */
[----:B-1----:R-:W-:-:S04]  /*00f0*/  UIADD3 UR4, UP0, UPT, UR4, 0x20, URZ ;  /* 0x0000002004047890 */ /* 0x002fc8000ff1e0ff */
[----:B------:R-:W-:Y:S02]  /*0100*/  UIADD3.X UR5, UPT, UPT, URZ, UR5, URZ, UP0, !UPT ;  /* 0x00000005ff057290 */ /* 0x000fe400087fe4ff */
[----:B------:R-:W-:-:S04]  /*0110*/  MOV R6, UR4 ;  /* 0x0000000400067c02 */ /* 0x000fc80008000f00 */
[----:B------:R-:W-:-:S07]  /*0120*/  IMAD.U32 R11, RZ, RZ, UR5 ;  /* 0x00000005ff0b7e24 */ /* 0x000fce000f8e00ff */
.L_x_1:
[----:B-1----:R-:W-:Y:S01]  /*0130*/  IMAD.MOV.U32 R2, RZ, RZ, R6 ;  /* 0x000000ffff027224 */ /* 0x002fe200078e0006 */
[----:B------:R-:W-:-:S05]  /*0140*/  MOV R3, R11 ;  /* 0x0000000b00037202 */ /* 0x000fca0000000f00 */
[----:B0-----:R-:W2:Y:S04]  /*0150*/  LDG.E R14, desc[UR6][R2.64+-0x20] ;  /* 0xffffe006020e7981 */ /* 0x001ea8000c1e1900 */
[----:B------:R-:W3:Y:S04]  /*0160*/  LDG.E R16, desc[UR6][R2.64+-0x1c] ;  /* 0xffffe40602107981 */ /* 0x000ee8000c1e1900 */
[----:B------:R-:W4:Y:S04]  /*0170*/  LDG.E R18, desc[UR6][R2.64+-0x18] ;  /* 0xffffe80602127981 */ /* 0x000f28000c1e1900 */
[----:B------:R-:W5:Y:S04]  /*0180*/  LDG.E R20, desc[UR6][R2.64+-0x14] ;  /* 0xffffec0602147981 */ /* 0x000f68000c1e1900 */
        /* <DEDUP_REMOVED lines=11> */
[----:B------:R-:W5:Y:S01]  /*0240*/  LDG.E R7, desc[UR6][R2.64+0x1c] ;  /* 0x00001c0602077981 */ /* 0x000f62000c1e1900 */
[----:B------:R-:W-:-:S05]  /*0250*/  VIADD R5, R5, 0x10 ;  /* 0x0000001005057836 */ /* 0x000fca0000000000 */
[----:B------:R-:W-:Y:S01]  /*0260*/  ISETP.NE.AND P1, PT, R5, RZ, PT ;  /* 0x000000ff0500720c */ /* 0x000fe20003f25270 */
[----:B--2---:R-:W-:Y:S02]  /*0270*/  VIADD R15, R14, 0x1 ;  /* 0x000000010e0f7836 */ /* 0x004fe40000000000 */
[----:B---3--:R-:W-:-:S03]  /*0280*/  VIADD R17, R16, 0x1 ;  /* 0x0000000110117836 */ /* 0x008fc60000000000 */
[----:B------:R0:W-:Y:S01]  /*0290*/  STG.E desc[UR6][R2.64+-0x20], R15 ;  /* 0xffffe00f02007986 */ /* 0x0001e2000c101906 */
[----:B----4-:R-:W-:-:S03]  /*02a0*/  IADD3 R19, PT, PT, R18, 0x1, RZ ;  /* 0x0000000112137810 */ /* 0x010fc60007ffe0ff */
[----:B------:R1:W-:Y:S01]  /*02b0*/  STG.E desc[UR6][R2.64+-0x1c], R17 ;  /* 0xffffe41102007986 */ /* 0x0003e2000c101906 */
[----:B-----5:R-:W-:-:S03]  /*02c0*/  VIADD R21, R20, 0x1 ;  /* 0x0000000114157836 */ /* 0x020fc60000000000 */
[----:B------:R2:W-:Y:S01]  /*02d0*/  STG.E desc[UR6][R2.64+-0x18], R19 ;  /* 0xffffe81302007986 */ /* 0x0005e2000c101906 */
[----:B------:R-:W-:-:S03]  /*02e0*/  VIADD R23, R22, 0x1 ;  /* 0x0000000116177836 */ /* 0x000fc60000000000 */
[----:B------:R3:W-:Y:S01]  /*02f0*/  STG.E desc[UR6][R2.64+-0x14], R21 ;  /* 0xffffec1502007986 */ /* 0x0007e2000c101906 */
[----:B------:R-:W-:-:S03]  /*0300*/  IADD3 R25, PT, PT, R24, 0x1, RZ ;  /* 0x0000000118197810 */ /* 0x000fc60007ffe0ff */
[----:B------:R-:W-:Y:S01]  /*0310*/  STG.E desc[UR6][R2.64+-0x10], R23 ;  /* 0xfffff01702007986 */ /* 0x000fe2000c101906 */
[----:B0-----:R-:W-:-:S03]  /*0320*/  VIADD R15, R26, 0x1 ;  /* 0x000000011a0f7836 */ /* 0x001fc60000000000 */
[----:B------:R-:W-:Y:S01]  /*0330*/  STG.E desc[UR6][R2.64+-0xc], R25 ;  /* 0xfffff41902007986 */ /* 0x000fe2000c101906 */
[----:B------:R-:W-:-:S03]  /*0340*/  VIADD R27, R27, 0x1 ;  /* 0x000000011b1b7836 */ /* 0x000fc60000000000 */
[----:B------:R-:W-:Y:S01]  /*0350*/  STG.E desc[UR6][R2.64+-0x8], R15 ;  /* 0xfffff80f02007986 */ /* 0x000fe2000c101906 */
[----:B------:R-:W-:-:S03]  /*0360*/  IADD3 R13, PT, PT, R13, 0x1, RZ ;  /* 0x000000010d0d7810 */ /* 0x000fc60007ffe0ff */
[----:B------:R-:W-:Y:S01]  /*0370*/  STG.E desc[UR6][R2.64+-0x4], R27 ;  /* 0xfffffc1b02007986 */ /* 0x000fe2000c101906 */
[----:B------:R-:W-:-:S03]  /*0380*/  VIADD R29, R12, 0x1 ;  /* 0x000000010c1d7836 */ /* 0x000fc60000000000 */
[----:B------:R-:W-:Y:S01]  /*0390*/  STG.E desc[UR6][R2.64], R13 ;  /* 0x0000000d02007986 */ /* 0x000fe2000c101906 */
[----:B------:R-:W-:-:S03]  /*03a0*/  VIADD R11, R11, 0x1 ;  /* 0x000000010b0b7836 */ /* 0x000fc60000000000 */
[----:B------:R-:W-:Y:S01]  /*03b0*/  STG.E desc[UR6][R2.64+0x4], R29 ;  /* 0x0000041d02007986 */ /* 0x000fe2000c101906 */
[----:B-1----:R-:W-:-:S03]  /*03c0*/  IADD3 R17, PT, PT, R10, 0x1, RZ ;  /* 0x000000010a117810 */ /* 0x002fc60007ffe0ff */
[----:B------:R0:W-:Y:S01]  /*03d0*/  STG.E desc[UR6][R2.64+0x8], R11 ;  /* 0x0000080b02007986 */ /* 0x0001e2000c101906 */
[----:B--2---:R-:W-:Y:S01]  /*03e0*/  VIADD R19, R6, 0x1 ;  /* 0x0000000106137836 */ /* 0x004fe20000000000 */
[----:B------:R-:W-:Y:S02]  /*03f0*/  IADD3 R6, P2, PT, R2, 0x40, RZ ;  /* 0x0000004002067810 */ /* 0x000fe40007f5e0ff */
[----:B------:R1:W-:Y:S01]  /*0400*/  STG.E desc[UR6][R2.64+0xc], R17 ;  /* 0x00000c1102007986 */ /* 0x0003e2000c101906 */
[----:B------:R-:W-:-:S03]  /*0410*/  VIADD R9, R9, 0x1 ;  /* 0x0000000109097836 */ /* 0x000fc60000000000 */
[----:B------:R1:W-:Y:S01]  /*0420*/  STG.E desc[UR6][R2.64+0x10], R19 ;  /* 0x0000101302007986 */ /* 0x0003e2000c101906 */
[----:B---3--:R-:W-:-:S03]  /*0430*/  IADD3 R21, PT, PT, R8, 0x1, RZ ;  /* 0x0000000108157810 */ /* 0x008fc60007ffe0ff */
[----:B------:R1:W-:Y:S01]  /*0440*/  STG.E desc[UR6][R2.64+0x14], R9 ;  /* 0x0000140902007986 */ /* 0x0003e2000c101906 */
[----:B0-----:R-:W-:Y:S01]  /*0450*/  IADD3.X R11, PT, PT, RZ, R3, RZ, P2, !PT ;  /* 0x00000003ff0b7210 */ /* 0x001fe200017fe4ff */
[----:B------:R-:W-:Y:S02]  /*0460*/  VIADD R7, R7, 0x1 ;  /* 0x0000000107077836 */ /* 0x000fe40000000000 */
[----:B------:R1:W-:Y:S04]  /*0470*/  STG.E desc[UR6][R2.64+0x18], R21 ;  /* 0x0000181502007986 */ /* 0x0003e8000c101906 */
[----:B------:R1:W-:Y:S01]  /*0480*/  STG.E desc[UR6][R2.64+0x1c], R7 ;  /* 0x00001c0702007986 */ /* 0x0003e2000c101906 */
[----:B------:R-:W-:Y:S05]  /*0490*/  @P1 BRA `(.L_x_1) ;  /* 0xfffffffc00241947 */ /* 0x000fea000383ffff */
.L_x_0:
[----:B0-----:R-:W-:Y:S05]  /*04a0*/  @!P0 EXIT ;  /* 0x000000000000894d */ /* 0x001fea0003800000 */
[----:B------:R-:W-:Y:S02]  /*04b0*/  ISETP.GE.U32.AND P0, PT, R28, 0x8, PT ;  /* 0x000000081c00780c */ /* 0x000fe40003f06070 */
[----:B------:R-:W-:-:S04]  /*04c0*/  LOP3.LUT R20, R4, 0x7, RZ, 0xc0, !PT ;  /* 0x0000000704147812 */ /* 0x000fc800078ec0ff */
[----:B------:R-:W-:-:S07]  /*04d0*/  ISETP.NE.AND P1, PT, R20, RZ, PT ;  /* 0x000000ff1400720c */ /* 0x000fce0003f25270 */
[----:B------:R-:W-:Y:S06]  /*04e0*/  @!P0 BRA `(.L_x_2) ;  /* 0x00000000006c8947 */ /* 0x000fec0003800000 */
[----:B-1----:R-:W0:Y:S02]  /*04f0*/  LDC.64 R2, c[0x0][0x380] ;  /* 0x0000e000ff027b82 */ /* 0x002e240000000a00 */
[----:B0-----:R-:W-:-:S05]  /*0500*/  IMAD.WIDE.U32 R2, R0, 0x4, R2 ;  /* 0x0000000400027825 */ /* 0x001fca00078e0002 */
[----:B------:R-:W2:Y:S04]  /*0510*/  LDG.E R5, desc[UR6][R2.64] ;  /* 0x0000000602057981 */ /* 0x000ea8000c1e1900 */
[----:B------:R-:W3:Y:S04]  /*0520*/  LDG.E R6, desc[UR6][R2.64+0x4] ;  /* 0x0000040602067981 */ /* 0x000ee8000c1e1900 */
[----:B------:R-:W4:Y:S04]  /*0530*/  LDG.E R8, desc[UR6][R2.64+0x8] ;  /* 0x0000080602087981 */ /* 0x000f28000c1e1900 */
[----:B------:R-:W5:Y:S04]  /*0540*/  LDG.E R10, desc[UR6][R2.64+0xc] ;  /* 0x00000c06020a7981 */ /* 0x000f68000c1e1900 */
[----:B------:R-:W5:Y:S04]  /*0550*/  LDG.E R12, desc[UR6][R2.64+0x10] ;  /* 0x00001006020c7981 */ /* 0x000f68000c1e1900 */
[----:B------:R-:W5:Y:S04]  /*0560*/  LDG.E R14, desc[UR6][R2.64+0x14] ;  /* 0x00001406020e7981 */ /* 0x000f68000c1e1900 */
[----:B------:R-:W5:Y:S04]  /*0570*/  LDG.E R16, desc[UR6][R2.64+0x18] ;  /* 0x0000180602107981 */ /* 0x000f68000c1e1900 */
[----:B------:R-:W5:Y:S01]  /*0580*/  LDG.E R18, desc[UR6][R2.64+0x1c] ;  /* 0x00001c0602127981 */ /* 0x000f62000c1e1900 */
[----:B------:R-:W-:-:S02]  /*0590*/  VIADD R0, R0, 0x8 ;  /* 0x0000000800007836 */ /* 0x000fc40000000000 */
        /* <DEDUP_REMOVED lines=10> */
[----:B------:R0:W-:Y:S01]  /*0640*/  STG.E desc[UR6][R2.64+0x10], R13 ;  /* 0x0000100d02007986 */ /* 0x0001e2000c101906 */
[----:B------:R-:W-:-:S03]  /*0650*/  VIADD R17, R16, 0x1 ;  /* 0x0000000110117836 */ /* 0x000fc60000000000 */
[----:B------:R0:W-:Y:S01]  /*0660*/  STG.E desc[UR6][R2.64+0x14], R15 ;  /* 0x0000140f02007986 */ /* 0x0001e2000c101906 */
[----:B------:R-:W-:-:S03]  /*0670*/  IADD3 R19, PT, PT, R18, 0x1, RZ ;  /* 0x0000000112137810 */ /* 0x000fc60007ffe0ff */
[----:B------:R0:W-:Y:S04]  /*0680*/  STG.E desc[UR6][R2.64+0x18], R17 ;  /* 0x0000181102007986 */ /* 0x0001e8000c101906 */
[----:B------:R0:W-:Y:S02]  /*0690*/  STG.E desc[UR6][R2.64+0x1c], R19 ;  /* 0x00001c1302007986 */ /* 0x0001e4000c101906 */
.L_x_2:
[----:B------:R-:W-:Y:S05]  /*06a0*/  @!P1 EXIT ;  /* 0x000000000000994d */ /* 0x000fea0003800000 */
[----:B------:R-:W-:Y:S02]  /*06b0*/  ISETP.GE.U32.AND P0, PT, R20, 0x4, PT ;  /* 0x000000041400780c */ /* 0x000fe40003f06070 */
[----:B------:R-:W-:-:S04]  /*06c0*/  LOP3.LUT R4, R4, 0x3, RZ, 0xc0, !PT ;  /* 0x0000000304047812 */ /* 0x000fc800078ec0ff */
[----:B------:R-:W-:-:S07]  /*06d0*/  ISETP.NE.AND P1, PT, R4, RZ, PT ;  /* 0x000000ff0400720c */ /* 0x000fce0003f25270 */
[----:B------:R-:W-:Y:S06]  /*06e0*/  @!P0 BRA `(.L_x_3) ;  /* 0x00000000003c8947 */ /* 0x000fec0003800000 */
[----:B01----:R-:W0:Y:S02]  /*06f0*/  LDC.64 R2, c[0x0][0x380] ;  /* 0x0000e000ff027b82 */ /* 0x003e240000000a00 */
[----:B0-----:R-:W-:-:S05]  /*0700*/  IMAD.WIDE.U32 R2, R0, 0x4, R2 ;  /* 0x0000000400027825 */ /* 0x001fca00078e0002 */
[----:B------:R-:W2:Y:S04]  /*0710*/  LDG.E R5, desc[UR6][R2.64] ;  /* 0x0000000602057981 */ /* 0x000ea8000c1e1900 */
[----:B------:R-:W3:Y:S04]  /*0720*/  LDG.E R6, desc[UR6][R2.64+0x4] ;  /* 0x0000040602067981 */ /* 0x000ee8000c1e1900 */
[----:B------:R-:W4:Y:S04]  /*0730*/  LDG.E R8, desc[UR6][R2.64+0x8] ;  /* 0x0000080602087981 */ /* 0x000f28000c1e1900 */
[----:B------:R-:W5:Y:S01]  /*0740*/  LDG.E R10, desc[UR6][R2.64+0xc] ;  /* 0x00000c06020a7981 */ /* 0x000f62000c1e1900 */
[----:B------:R-:W-:-:S02]  /*0750*/  IADD3 R0, PT, PT, R0, 0x4, RZ ;  /* 0x0000000400007810 */ /* 0x000fc40007ffe0ff */
[----:B--2---:R-:W-:Y:S01]  /*0760*/  IADD3 R5, PT, PT, R5, 0x1, RZ ;  /* 0x0000000105057810 */ /* 0x004fe20007ffe0ff */
[----:B---3--:R-:W-:-:S04]  /*0770*/  VIADD R7, R6, 0x1 ;  /* 0x0000000106077836 */ /* 0x008fc80000000000 */
[----:B------:R2:W-:Y:S01]  /*0780*/  STG.E desc[UR6][R2.64], R5 ;  /* 0x0000000502007986 */ /* 0x0005e2000c101906 */
[----:B----4-:R-:W-:-:S03]  /*0790*/  IADD3 R9, PT, PT, R8, 0x1, RZ ;  /* 0x0000000108097810 */ /* 0x010fc60007ffe0ff */
[----:B------:R2:W-:Y:S01]  /*07a0*/  STG.E desc[UR6][R2.64+0x4], R7 ;  /* 0x0000040702007986 */ /* 0x0005e2000c101906 */
[----:B-----5:R-:W-:-:S03]  /*07b0*/  VIADD R11, R10, 0x1 ;  /* 0x000000010a0b7836 */ /* 0x020fc60000000000 */
[----:B------:R2:W-:Y:S04]  /*07c0*/  STG.E desc[UR6][R2.64+0x8], R9 ;  /* 0x0000080902007986 */ /* 0x0005e8000c101906 */
[----:B------:R2:W-:Y:S02]  /*07d0*/  STG.E desc[UR6][R2.64+0xc], R11 ;  /* 0x00000c0b02007986 */ /* 0x0005e4000c101906 */
.L_x_3:
[----:B------:R-:W-:Y:S05]  /*07e0*/  @!P1 EXIT ;  /* 0x000000000000994d */ /* 0x000fea0003800000 */
[----:B012---:R-:W0:Y:S01]  /*07f0*/  LDC.64 R2, c[0x0][0x380] ;  /* 0x0000e000ff027b82 */ /* 0x007e220000000a00 */
[----:B------:R-:W-:Y:S02]  /*0800*/  IMAD.MOV R4, RZ, RZ, -R4 ;  /* 0x000000ffff047224 */ /* 0x000fe400078e0a04 */
[----:B0-----:R-:W-:-:S04]  /*0810*/  IMAD.WIDE.U32 R2, R0, 0x4, R2 ;  /* 0x0000000400027825 */ /* 0x001fc800078e0002 */
[----:B------:R-:W-:Y:S01]  /*0820*/  IMAD.MOV.U32 R7, RZ, RZ, R3 ;  /* 0x000000ffff077224 */ /* 0x000fe200078e0003 */
[----:B------:R-:W-:-:S07]  /*0830*/  MOV R0, R2 ;  /* 0x0000000200007202 */ /* 0x000fce0000000f00 */
.L_x_4:
[----:B0-----:R-:W-:Y:S01]  /*0840*/  MOV R2, R0 ;  /* 0x0000000000027202 */ /* 0x001fe20000000f00 */
[----:B------:R-:W-:-:S05]  /*0850*/  IMAD.MOV.U32 R3, RZ, RZ, R7 ;  /* 0x000000ffff037224 */ /* 0x000fca00078e0007 */
[----:B------:R-:W2:Y:S01]  /*0860*/  LDG.E R0, desc[UR6][R2.64] ;  /* 0x0000000602007981 */ /* 0x000ea2000c1e1900 */
[----:B------:R-:W-:-:S05]  /*0870*/  VIADD R4, R4, 0x1 ;  /* 0x0000000104047836 */ /* 0x000fca0000000000 */
[----:B------:R-:W-:Y:S02]  /*0880*/  ISETP.NE.AND P0, PT, R4, RZ, PT ;  /* 0x000000ff0400720c */ /* 0x000fe40003f05270 */
[----:B--2---:R-:W-:Y:S02]  /*0890*/  IADD3 R5, PT, PT, R0, 0x1, RZ ;  /* 0x0000000100057810 */ /* 0x004fe40007ffe0ff */
[----:B------:R-:W-:-:S03]  /*08a0*/  IADD3 R0, P1, PT, R2, 0x4, RZ ;  /* 0x0000000402007810 */ /* 0x000fc60007f3e0ff */
[----:B------:R0:W-:Y:S01]  /*08b0*/  STG.E desc[UR6][R2.64], R5 ;  /* 0x0000000502007986 */ /* 0x0001e2000c101906 */
[----:B------:R-:W-:-:S05]  /*08c0*/  IADD3.X R7, PT, PT, RZ, R3, RZ, P1, !PT ;  /* 0x00000003ff077210 */ /* 0x000fca0000ffe4ff */
[----:B------:R-:W-:Y:S05]  /*08d0*/  @P0 BRA `(.L_x_4) ;  /* 0xfffffffc00d80947 */ /* 0x000fea000383ffff */
[----:B------:R-:W-:Y:S05]  /*08e0*/  EXIT ;  /* 0x000000000000794d */ /* 0x000fea0003800000 */
.L_x_5:
[----:B------:R-:W-:-:S00]  /*08f0*/  BRA `(.L_x_5) ;  /* 0xfffffffc00fc7947 */ /* 0x000fc0000383ffff */
[----:B------:R-:W-:-:S00]  /*0900*/  NOP ;  /* 0x0000000000007918 */ /* 0x000fc00000000000 */
[----:B------:R-:W-:-:S00]  /*0910*/  NOP ;  /* 0x0000000000007918 */ /* 0x000fc00000000000 */
[----:B------:R-:W-:-:S00]  /*0920*/  NOP ;  /* 0x0000000000007918 */ /* 0x000fc00000000000 */
[----:B------:R-:W-:-:S00]  /*0930*/  NOP ;  /* 0x0000000000007918 */ /* 0x000fc00000000000 */
[----:B------:R-:W-:-:S00]  /*0940*/  NOP ;  /* 0x0000000000007918 */ /* 0x000fc00000000000 */
[----:B------:R-:W-:-:S00]  /*0950*/  NOP ;  /* 0x0000000000007918 */ /* 0x000fc00000000000 */
[----:B------:R-:W-:-:S00]  /*0960*/  NOP ;  /* 0x0000000000007918 */ /* 0x000fc00000000000 */
[----:B------:R-:W-:-:S00]  /*0970*/  NOP ;  /* 0x0000000000007918 */ /* 0x000fc00000000000 */
.L_x_18:


//--------------------- .text._Z17atomic_min_kernelPii --------------------------
	.section	.text._Z17atomic_min_kernelPii,"ax",@progbits
	.align	128
        .global         _Z17atomic_min_kernelPii
        .type           _Z17atomic_min_kernelPii,@function
        .size           _Z17atomic_min_kernelPii,(.L_x_19 - _Z17atomic_min_kernelPii)
        .other          _Z17atomic_min_kernelPii,@"STO_CUDA_ENTRY STV_DEFAULT"
_Z17atomic_min_kernelPii:
.text._Z17atomic_min_kernelPii:
        /* <DEDUP_REMOVED lines=17> */
[----:B------:R-:W-:-:S04]  /*0110*/  IMAD.U32 R6, RZ, RZ, UR4 ;  /* 0x00000004ff067e24 */ /* 0x000fc8000f8e00ff */
[----:B------:R-:W-:-:S07]  /*0120*/  IMAD.U32 R11, RZ, RZ, UR5 ;  /* 0x00000005ff0b7e24 */ /* 0x000fce000f8e00ff */
.L_x_7:
[----:B------:R-:W-:Y:S01]  /*0130*/  IMAD.MOV.U32 R2, RZ, RZ, R6 ;  /* 0x000000ffff027224 */ /* 0x000fe200078e0006 */
[----:B------:R-:W-:-:S05]  /*0140*/  MOV R3, R11 ;  /* 0x0000000b00037202 */ /* 0x000fca0000000f00 */
[----:B0-----:R-:W2:Y:S01]  /*0150*/  LDG.E R6, desc[UR6][R2.64+-0x20] ;  /* 0xffffe00602067981 */ /* 0x001ea2000c1e1900 */
[----:B------:R-:W-:Y:S02]  /*0160*/  VOTEU.ANY UR4, UPT, PT ;  /* 0x0000000000047886 */ /* 0x000fe400038e0100 */
[----:B------:R-:W-:Y:S01]  /*0170*/  UFLO.U32 UR4, UR4 ;  /* 0x00000004000472bd */ /* 0x000fe200080e0000 */
[----:B------:R-:W0:Y:S05]  /*0180*/  S2R R8, SR_LANEID ;  /* 0x0000000000087919 */ /* 0x000e2a0000000000 */
[----:B0-----:R-:W-:Y:S01]  /*0190*/  ISETP.EQ.U32.AND P1, PT, R8, UR4, PT ;  /* 0x0000000408007c0c */ /* 0x001fe2000bf22070 */
[----:B--2---:R-:W-:-:S05]  /*01a0*/  VIADD R6, R6, 0x1 ;  /* 0x0000000106067836 */ /* 0x004fca0000000000 */
[----:B------:R-:W-:-:S13]  /*01b0*/  CREDUX.MAX.S32 UR5, R6 ;  /* 0x00000000060572cc */ /* 0x000fda0000000200 */
[----:B------:R-:W-:-:S05]  /*01c0*/  IMAD.U32 R9, RZ, RZ, UR5 ;  /* 0x00000005ff097e24 */ /* 0x000fca000f8e00ff */
[----:B------:R0:W-:Y:S04]  /*01d0*/  @P1 REDG.E.MAX.S32.STRONG.GPU desc[UR6][R2.64+-0x20], R9 ;  /* 0xffffe0090200198e */ /* 0x0001e8000d12e306 */
[----:B------:R-:W2:Y:S02]  /*01e0*/  LDG.E R6, desc[UR6][R2.64+-0x1c] ;  /* 0xffffe40602067981 */ /* 0x000ea4000c1e1900 */
[----:B--2---:R-:W-:-:S05]  /*01f0*/  VIADD R6, R6, 0x1 ;  /* 0x0000000106067836 */ /* 0x004fca0000000000 */
[----:B------:R-:W-:-:S13]  /*0200*/  CREDUX.MAX.S32 UR4, R6 ;  /* 0x00000000060472cc */ /* 0x000fda0000000200 */
[----:B------:R-:W-:-:S05]  /*0210*/  IMAD.U32 R11, RZ, RZ, UR4 ;  /* 0x00000004ff0b7e24 */ /* 0x000fca000f8e00ff */
[----:B------:R1:W-:Y:S04]  /*0220*/  @P1 REDG.E.MAX.S32.STRONG.GPU desc[UR6][R2.64+-0x1c], R11 ;  /* 0xffffe40b0200198e */ /* 0x0003e8000d12e306 */
[----:B------:R-:W2:Y:S02]  /*0230*/  LDG.E R6, desc[UR6][R2.64+-0x18] ;  /* 0xffffe80602067981 */ /* 0x000ea4000c1e1900 */
[----:B--2---:R-:W-:-:S04]  /*0240*/  IADD3 R6, PT, PT, R6, 0x1, RZ ;  /* 0x0000000106067810 */ /* 0x004fc80007ffe0ff */
[----:B------:R-:W-:-:S13]  /*0250*/  CREDUX.MAX.S32 UR4, R6 ;  /* 0x00000000060472cc */ /* 0x000fda0000000200 */
[----:B------:R-:W-:-:S05]  /*0260*/  IMAD.U32 R13, RZ, RZ, UR4 ;  /* 0x00000004ff0d7e24 */ /* 0x000fca000f8e00ff */
[----:B------:R2:W-:Y:S04]  /*0270*/  @P1 REDG.E.MAX.S32.STRONG.GPU desc[UR6][R2.64+-0x18], R13 ;  /* 0xffffe80d0200198e */ /* 0x0005e8000d12e306 */
[----:B------:R-:W3:Y:S02]  /*0280*/  LDG.E R6, desc[UR6][R2.64+-0x14] ;  /* 0xffffec0602067981 */ /* 0x000ee4000c1e1900 */
[----:B---3--:R-:W-:-:S05]  /*0290*/  VIADD R6, R6, 0x1 ;  /* 0x0000000106067836 */ /* 0x008fca0000000000 */
[----:B------:R-:W-:-:S13]  /*02a0*/  CREDUX.MAX.S32 UR4, R6 ;  /* 0x00000000060472cc */ /* 0x000fda0000000200 */
[----:B0-----:R-:W-:-:S05]  /*02b0*/  IMAD.U32 R9, RZ, RZ, UR4 ;  /* 0x00000004ff097e24 */ /* 0x001fca000f8e00ff */
[----:B------:R0:W-:Y:S04]  /*02c0*/  @P1 REDG.E.MAX.S32.STRONG.GPU desc[UR6][R2.64+-0x14], R9 ;  /* 0xffffec090200198e */ /* 0x0001e8000d12e306 */
[----:B------:R-:W3:Y:S02]  /*02d0*/  LDG.E R6, desc[UR6][R2.64+-0x10] ;  /* 0xfffff00602067981 */ /* 0x000ee4000c1e1900 */
[----:B---3--:R-:W-:-:S05]  /*02e0*/  VIADD R6, R6, 0x1 ;  /* 0x0000000106067836 */ /* 0x008fca0000000000 */
[----:B------:R-:W-:-:S13]  /*02f0*/  CREDUX.MAX.S32 UR4, R6 ;  /* 0x00000000060472cc */ /* 0x000fda0000000200 */
[----:B-1----:R-:W-:-:S05]  /*0300*/  MOV R11, UR4 ;  /* 0x00000004000b7c02 */ /* 0x002fca0008000f00 */
[----:B------:R1:W-:Y:S04]  /*0310*/  @P1 REDG.E.MAX.S32.STRONG.GPU desc[UR6][R2.64+-0x10], R11 ;  /* 0xfffff00b0200198e */ /* 0x0003e8000d12e306 */
[----:B------:R-:W3:Y:S02]  /*0320*/  LDG.E R6, desc[UR6][R2.64+-0xc] ;  /* 0xfffff40602067981 */ /* 0x000ee4000c1e1900 */
[----:B---3--:R-:W-:-:S05]  /*0330*/  VIADD R6, R6, 0x1 ;  /* 0x0000000106067836 */ /* 0x008fca0000000000 */
[----:B------:R-:W-:-:S13]  /*0340*/  CREDUX.MAX.S32 UR4, R6 ;  /* 0x00000000060472cc */ /* 0x000fda0000000200 */
[----:B--2---:R-:W-:-:S05]  /*0350*/  IMAD.U32 R13, RZ, RZ, UR4 ;  /* 0x00000004ff0d7e24 */ /* 0x004fca000f8e00ff */
[----:B------:R2:W-:Y:S04]  /*0360*/  @P1 REDG.E.MAX.S32.STRONG.GPU desc[UR6][R2.64+-0xc], R13 ;  /* 0xfffff40d0200198e */ /* 0x0005e8000d12e306 */
[----:B------:R-:W3:Y:S02]  /*0370*/  LDG.E R6, desc[UR6][R2.64+-0x8] ;  /* 0xfffff80602067981 */ /* 0x000ee4000c1e1900 */
[----:B---3--:R-:W-:-:S05]  /*0380*/  VIADD R6, R6, 0x1 ;  /* 0x0000000106067836 */ /* 0x008fca0000000000 */
[----:B------:R-:W-:-:S13]  /*0390*/  CREDUX.MAX.S32 UR4, R6 ;  /* 0x00000000060472cc */ /* 0x000fda0000000200 */
[----:B0-----:R-:W-:-:S05]  /*03a0*/  IMAD.U32 R9, RZ, RZ, UR4 ;  /* 0x00000004ff097e24 */ /* 0x001fca000f8e00ff */
[----:B------:R0:W-:Y:S04]  /*03b0*/  @P1 REDG.E.MAX.S32.STRONG.GPU desc[UR6][R2.64+-0x8], R9 ;  /* 0xfffff8090200198e */ /* 0x0001e8000d12e306 */
[----:B------:R-:W3:Y:S02]  /*03c0*/  LDG.E R6, desc[UR6][R2.64+-0x4] ;  /* 0xfffffc0602067981 */ /* 0x000ee4000c1e1900 */
[----:B---3--:R-:W-:-:S04]  /*03d0*/  IADD3 R6, PT, PT, R6, 0x1, RZ ;  /* 0x0000000106067810 */ /* 0x008fc80007ffe0ff */
[----:B------:R-:W-:-:S13]  /*03e0*/  CREDUX.MAX.S32 UR4, R6 ;  /* 0x00000000060472cc */ /* 0x000fda0000000200 */
[----:B-1----:R-:W-:-:S05]  /*03f0*/  IMAD.U32 R11, RZ, RZ, UR4 ;  /* 0x00000004ff0b7e24 */ /* 0x002fca000f8e00ff */
        /* <DEDUP_REMOVED lines=9> */
[----:B0-----:R-:W-:-:S05]  /*0490*/  MOV R9, UR4 ;  /* 0x0000000400097c02 */ /* 0x001fca0008000f00 */
[----:B------:R0:W-:Y:S04]  /*04a0*/  @P1 REDG.E.MAX.S32.STRONG.GPU desc[UR6][R2.64+0x4], R9 ;  /* 0x000004090200198e */ /* 0x0001e8000d12e306 */
[----:B------:R-:W3:Y:S02]  /*04b0*/  LDG.E R6, desc[UR6][R2.64+0x8] ;  /* 0x0000080602067981 */ /* 0x000ee4000c1e1900 */
[----:B---3--:R-:W-:-:S05]  /*04c0*/  VIADD R6, R6, 0x1 ;  /* 0x0000000106067836 */ /* 0x008fca0000000000 */
        /* <DEDUP_REMOVED lines=9> */
[----:B---3--:R-:W-:-:S04]  /*0560*/  IADD3 R6, PT, PT, R6, 0x1, RZ ;  /* 0x0000000106067810 */ /* 0x008fc80007ffe0ff */
[----:B------:R-:W-:-:S13]  /*0570*/  CREDUX.MAX.S32 UR4, R6 ;  /* 0x00000000060472cc */ /* 0x000fda0000000200 */
[----:B0-----:R-:W-:-:S05]  /*0580*/  IMAD.U32 R9, RZ, RZ, UR4 ;  /* 0x00000004ff097e24 */ /* 0x001fca000f8e00ff */
        /* <DEDUP_REMOVED lines=9> */
[----:B--2---:R-:W-:-:S05]  /*0620*/  MOV R13, UR4 ;  /* 0x00000004000d7c02 */ /* 0x004fca0008000f00 */
[----:B------:R2:W-:Y:S04]  /*0630*/  @P1 REDG.E.MAX.S32.STRONG.GPU desc[UR6][R2.64+0x18], R13 ;  /* 0x0000180d0200198e */ /* 0x0005e8000d12e306 */
[----:B------:R-:W3:Y:S01]  /*0640*/  LDG.E R6, desc[UR6][R2.64+0x1c] ;  /* 0x00001c0602067981 */ /* 0x000ee2000c1e1900 */
[----:B------:R-:W-:Y:S02]  /*0650*/  VIADD R5, R5, 0x10 ;  /* 0x0000001005057836 */ /* 0x000fe40000000000 */
[----:B---3--:R-:W-:-:S05]  /*0660*/  VIADD R6, R6, 0x1 ;  /* 0x0000000106067836 */ /* 0x008fca0000000000 */
[----:B------:R-:W-:-:S13]  /*0670*/  CREDUX.MAX.S32 UR4, R6 ;  /* 0x00000000060472cc */ /* 0x000fda0000000200 */
[----:B0-----:R-:W-:-:S05]  /*0680*/  IMAD.U32 R9, RZ, RZ, UR4 ;  /* 0x00000004ff097e24 */ /* 0x001fca000f8e00ff */
[----:B------:R2:W-:Y:S01]  /*0690*/  @P1 REDG.E.MAX.S32.STRONG.GPU desc[UR6][R2.64+0x1c], R9 ;  /* 0x00001c090200198e */ /* 0x0005e2000d12e306 */
[----:B------:R-:W-:Y:S02]  /*06a0*/  ISETP.NE.AND P1, PT, R5, RZ, PT ;  /* 0x000000ff0500720c */ /* 0x000fe40003f25270 */
[----:B------:R-:W-:-:S05]  /*06b0*/  IADD3 R6, P2, PT, R2, 0x40, RZ ;  /* 0x0000004002067810 */ /* 0x000fca0007f5e0ff */
[----:B-1----:R-:W-:-:S06]  /*06c0*/  IMAD.X R11, RZ, RZ, R3, P2 ;  /* 0x000000ffff0b7224 */ /* 0x002fcc00010e0603 */
[----:B--2---:R-:W-:Y:S05]  /*06d0*/  @P1 BRA `(.L_x_7) ;  /* 0xfffffff800941947 */ /* 0x004fea000383ffff */
.L_x_6:
[----:B0-----:R-:W-:Y:S05]  /*06e0*/  @!P0 EXIT ;  /* 0x000000000000894d */ /* 0x001fea0003800000 */
[----:B------:R-:W-:Y:S02]  /*06f0*/  ISETP.GE.U32.AND P0, PT, R7, 0x8, PT ;  /* 0x000000080700780c */ /* 0x000fe40003f06070 */
[----:B------:R-:W-:-:S04]  /*0700*/  LOP3.LUT R6, R4, 0x7, RZ, 0xc0, !PT ;  /* 0x0000000704067812 */ /* 0x000fc800078ec0ff */
[----:B------:R-:W-:-:S07]  /*0710*/  ISETP.NE.AND P1, PT, R6, RZ, PT ;  /* 0x000000ff0600720c */ /* 0x000fce0003f25270 */
[----:B------:R-:W-:Y:S06]  /*0720*/  @!P0 BRA `(.L_x_8) ;  /* 0x0000000000bc8947 */ /* 0x000fec0003800000 */
[----:B------:R-:W0:Y:S02]  /*0730*/  LDC.64 R2, c[0x0][0x380] ;  /* 0x0000e000ff027b82 */ /* 0x000e240000000a00 */
[----:B0-----:R-:W-:-:S05]  /*0740*/  IMAD.WIDE.U32 R2, R0, 0x4, R2 ;  /* 0x0000000400027825 */ /* 0x001fca00078e0002 */
[----:B------:R-:W2:Y:S01]  /*0750*/  LDG.E R5, desc[UR6][R2.64] ;  /* 0x0000000602057981 */ /* 0x000ea2000c1e1900 */
[----:B------:R-:W-:Y:S02]  /*0760*/  VOTEU.ANY UR4, UPT, PT ;  /* 0x0000000000047886 */ /* 0x000fe400038e0100 */
[----:B------:R-:W-:Y:S01]  /*0770*/  UFLO.U32 UR4, UR4 ;  /* 0x00000004000472bd */ /* 0x000fe200080e0000 */
[----:B------:R-:W0:Y:S05]  /*0780*/  S2R R7, SR_LANEID ;  /* 0x0000000000077919 */ /* 0x000e2a0000000000 */
[----:B0-----:R-:W-:Y:S02]  /*0790*/  ISETP.EQ.U32.AND P0, PT, R7, UR4, PT ;  /* 0x0000000407007c0c */ /* 0x001fe4000bf02070 */
[----:B--2---:R-:W-:-:S04]  /*07a0*/  IADD3 R5, PT, PT, R5, 0x1, RZ ;  /* 0x0000000105057810 */ /* 0x004fc80007ffe0ff */
        /* <DEDUP_REMOVED lines=9> */
[----:B--2---:R-:W-:-:S05]  /*0840*/  VIADD R5, R5, 0x1 ;  /* 0x0000000105057836 */ /* 0x004fca0000000000 */
[----:B------:R-:W-:-:S13]  /*0850*/  CREDUX.MAX.S32 UR4, R5 ;  /* 0x00000000050472cc */ /* 0x000fda0000000200 */
[----:B------:R-:W-:-:S05]  /*0860*/  MOV R11, UR4 ;  /* 0x00000004000b7c02 */ /* 0x000fca0008000f00 */
        /* <DEDUP_REMOVED lines=12> */
[----:B---3--:R-:W-:-:S04]  /*0930*/  IADD3 R5, PT, PT, R5, 0x1, RZ ;  /* 0x0000000105057810 */ /* 0x008fc80007ffe0ff */
[----:B------:R-:W-:-:S13]  /*0940*/  CREDUX.MAX.S32 UR4, R5 ;  /* 0x00000000050472cc */ /* 0x000fda0000000200 */
[----:B--2---:R-:W-:-:S05]  /*0950*/  IMAD.U32 R11, RZ, RZ, UR4 ;  /* 0x00000004ff0b7e24 */ /* 0x004fca000f8e00ff */
[----:B------:R1:W-:Y:S04]  /*0960*/  @P0 REDG.E.MAX.S32.STRONG.GPU desc[UR6][R2.64+0x14], R11 ;  /* 0x0000140b0200098e */ /* 0x0003e8000d12e306 */
[----:B------:R-:W2:Y:S02]  /*0970*/  LDG.E R5, desc[UR6][R2.64+0x18] ;  /* 0x0000180602057981 */ /* 0x000ea4000c1e1900 */
[----:B--2---:R-:W-:-:S05]  /*0980*/  VIADD R5, R5, 0x1 ;  /* 0x0000000105057836 */ /* 0x004fca0000000000 */
[----:B------:R-:W-:-:S13]  /*0990*/  CREDUX.MAX.S32 UR4, R5 ;  /* 0x00000000050472cc */ /* 0x000fda0000000200 */
[----:B0-----:R-:W-:-:S05]  /*09a0*/  IMAD.U32 R7, RZ, RZ, UR4 ;  /* 0x00000004ff077e24 */ /* 0x001fca000f8e00ff */
[----:B------:R1:W-:Y:S04]  /*09b0*/  @P0 REDG.E.MAX.S32.STRONG.GPU desc[UR6][R2.64+0x18], R7 ;  /* 0x000018070200098e */ /* 0x0003e8000d12e306 */
[----:B------:R-:W2:Y:S02]  /*09c0*/  LDG.E R5, desc[UR6][R2.64+0x1c] ;  /* 0x00001c0602057981 */ /* 0x000ea4000c1e1900 */
[----:B--2---:R-:W-:-:S05]  /*09d0*/  VIADD R5, R5, 0x1 ;  /* 0x0000000105057836 */ /* 0x004fca0000000000 */
[----:B------:R-:W-:-:S13]  /*09e0*/  CREDUX.MAX.S32 UR4, R5 ;  /* 0x00000000050472cc */ /* 0x000fda0000000200 */
[----:B------:R-:W-:-:S05]  /*09f0*/  MOV R5, UR4 ;  /* 0x0000000400057c02 */ /* 0x000fca0008000f00 */
[----:B------:R1:W-:Y:S01]  /*0a00*/  @P0 REDG.E.MAX.S32.STRONG.GPU desc[UR6][R2.64+0x1c], R5 ;  /* 0x00001c050200098e */ /* 0x0003e2000d12e306 */
[----:B------:R-:W-:-:S07]  /*0a10*/  VIADD R0, R0, 0x8 ;  /* 0x0000000800007836 */ /* 0x000fce0000000000 */
.L_x_8:
[----:B------:R-:W-:Y:S05]  /*0a20*/  @!P1 EXIT ;  /* 0x000000000000994d */ /* 0x000fea0003800000 */
[----:B------:R-:W-:Y:S02]  /*0a30*/  ISETP.GE.U32.AND P0, PT, R6, 0x4, PT ;  /* 0x000000040600780c */ /* 0x000fe40003f06070 */
[----:B------:R-:W-:-:S04]  /*0a40*/  LOP3.LUT R4, R4, 0x3, RZ, 0xc0, !PT ;  /* 0x0000000304047812 */ /* 0x000fc800078ec0ff */
[----:B------:R-:W-:-:S07]  /*0a50*/  ISETP.NE.AND P1, PT, R4, RZ, PT ;  /* 0x000000ff0400720c */ /* 0x000fce0003f25270 */
[----:B------:R-:W-:Y:S06]  /*0a60*/  @!P0 BRA `(.L_x_9) ;  /* 0x00000000006c8947 */ /* 0x000fec0003800000 */
[----:B-1----:R-:W0:Y:S02]  /*0a70*/  LDC.64 R2, c[0x0][0x380] ;  /* 0x0000e000ff027b82 */ /* 0x002e240000000a00 */
[----:B0-----:R-:W-:-:S05]  /*0a80*/  IMAD.WIDE.U32 R2, R0, 0x4, R2 ;  /* 0x0000000400027825 */ /* 0x001fca00078e0002 */
[----:B------:R-:W2:Y:S01]  /*0a90*/  LDG.E R5, desc[UR6][R2.64] ;  /* 0x0000000602057981 */ /* 0x000ea2000c1e1900 */
        /* <DEDUP_REMOVED lines=22> */
[----:B------:R0:W-:Y:S01]  /*0c00*/  @P0 REDG.E.MAX.S32.STRONG.GPU desc[UR6][R2.64+0xc], R5 ;  /* 0x00000c050200098e */ /* 0x0001e2000d12e306 */
[----:B------:R-:W-:-:S07]  /*0c10*/  VIADD R0, R0, 0x4 ;  /* 0x0000000400007836 */ /* 0x000fce0000000000 */
.L_x_9:
[----:B------:R-:W-:Y:S05]  /*0c20*/  @!P1 EXIT ;  /* 0x000000000000994d */ /* 0x000fea0003800000 */
[----:B01----:R-:W0:Y:S01]  /*0c30*/  LDC.64 R2, c[0x0][0x380] ;  /* 0x0000e000ff027b82 */ /* 0x003e220000000a00 */
[----:B------:R-:W-:Y:S02]  /*0c40*/  IMAD.MOV R4, RZ, RZ, -R4 ;  /* 0x000000ffff047224 */ /* 0x000fe400078e0a04 */
[----:B0-----:R-:W-:-:S07]  /*0c50*/  IMAD.WIDE.U32 R2, R0, 0x4, R2 ;  /* 0x0000000400027825 */ /* 0x001fce00078e0002 */
.L_x_10:
[----:B------:R-:W2:Y:S01]  /*0c60*/  LDG.E R0, desc[UR6][R2.64] ;  /* 0x0000000602007981 */ /* 0x000ea2000c1e1900 */
[----:B------:R-:W-:Y:S02]  /*0c70*/  VOTEU.ANY UR4, UPT, PT ;  /* 0x0000000000047886 */ /* 0x000fe400038e0100 */
[----:B------:R-:W-:Y:S01]  /*0c80*/  UFLO.U32 UR4, UR4 ;  /* 0x00000004000472bd */ /* 0x000fe200080e0000 */
[----:B------:R-:W0:Y:S01]  /*0c90*/  S2R R5, SR_LANEID ;  /* 0x0000000000057919 */ /* 0x000e220000000000 */
[----:B------:R-:W-:-:S04]  /*0ca0*/  VIADD R4, R4, 0x1 ;  /* 0x0000000104047836 */ /* 0x000fc80000000000 */
[----:B0-----:R-:W-:Y:S01]  /*0cb0*/  ISETP.EQ.U32.AND P0, PT, R5, UR4, PT ;  /* 0x0000000405007c0c */ /* 0x001fe2000bf02070 */
[----:B--2---:R-:W-:-:S05]  /*0cc0*/  VIADD R0, R0, 0x1 ;  /* 0x0000000100007836 */ /* 0x004fca0000000000 */
[----:B------:R-:W-:-:S13]  /*0cd0*/  CREDUX.MAX.S32 UR5, R0 ;  /* 0x00000000000572cc */ /* 0x000fda0000000200 */
[----:B------:R-:W-:-:S05]  /*0ce0*/  MOV R5, UR5 ;  /* 0x0000000500057c02 */ /* 0x000fca0008000f00 */
[----:B------:R0:W-:Y:S01]  /*0cf0*/  @P0 REDG.E.MAX.S32.STRONG.GPU desc[UR6][R2.64], R5 ;  /* 0x000000050200098e */ /* 0x0001e2000d12e306 */
[----:B------:R-:W-:Y:S02]  /*0d00*/  ISETP.NE.AND P0, PT, R4, RZ, PT ;  /* 0x000000ff0400720c */ /* 0x000fe40003f05270 */
[----:B0-----:R-:W-:-:S05]  /*0d10*/  IADD3 R2, P1, PT, R2, 0x4, RZ ;  /* 0x0000000402027810 */ /* 0x001fca0007f3e0ff */
[----:B------:R-:W-:-:S06]  /*0d20*/  IMAD.X R3, RZ, RZ, R3, P1 ;  /* 0x000000ffff037224 */ /* 0x000fcc00008e0603 */
[----:B------:R-:W-:Y:S05]  /*0d30*/  @P0 BRA `(.L_x_10) ;  /* 0xfffffffc00c80947 */ /* 0x000fea000383ffff */
[----:B------:R-:W-:Y:S05]  /*0d40*/  EXIT ;  /* 0x000000000000794d */ /* 0x000fea0003800000 */
.L_x_11:
        /* <DEDUP_REMOVED lines=11> */
.L_x_19:


//--------------------- .text._Z17atomic_cas_kernelPii --------------------------
	.section	.text._Z17atomic_cas_kernelPii,"ax",@progbits
	.align	128
        .global         _Z17atomic_cas_kernelPii
        .type           _Z17atomic_cas_kernelPii,@function
        .size           _Z17atomic_cas_kernelPii,(.L_x_20 - _Z17atomic_cas_kernelPii)
        .other          _Z17atomic_cas_kernelPii,@"STO_CUDA_ENTRY STV_DEFAULT"
_Z17atomic_cas_kernelPii:
.text._Z17atomic_cas_kernelPii:
        /* <DEDUP_REMOVED lines=19> */
.L_x_13:
[----:B-1----:R-:W-:Y:S01]  /*0130*/  IMAD.MOV.U32 R4, RZ, RZ, R8 ;  /* 0x000000ffff047224 */ /* 0x002fe200078e0008 */
[----:B------:R-:W-:-:S05]  /*0140*/  MOV R5, R9 ;  /* 0x0000000900057202 */ /* 0x000fca0000000f00 */
[----:B0-----:R-:W2:Y:S02]  /*0150*/  LDG.E R6, desc[UR6][R4.64+-0x20] ;  /* 0xffffe00604067981 */ /* 0x001ea4000c1e1900 */
[----:B--2---:R-:W-:-:S05]  /*0160*/  VIADD R7, R6, 0x1 ;  /* 0x0000000106077836 */ /* 0x004fca0000000000 */
[----:B-----5:R0:W5:Y:S04]  /*0170*/  ATOMG.E.CAS.STRONG.GPU PT, RZ, [R4+-0x20], R6, R7 ;  /* 0xffffe00604ff73a9 */ /* 0x02016800001ee107 */
[----:B------:R-:W2:Y:S02]  /*0180*/  LDG.E R8, desc[UR6][R4.64+-0x1c] ;  /* 0xffffe40604087981 */ /* 0x000ea4000c1e1900 */
[----:B--2---:R-:W-:-:S05]  /*0190*/  VIADD R9, R8, 0x1 ;  /* 0x0000000108097836 */ /* 0x004fca0000000000 */
[----:B------:R1:W5:Y:S04]  /*01a0*/  ATOMG.E.CAS.STRONG.GPU PT, RZ, [R4+-0x1c], R8, R9 ;  /* 0xffffe40804ff73a9 */ /* 0x00036800001ee109 */
[----:B------:R-:W2:Y:S02]  /*01b0*/  LDG.E R10, desc[UR6][R4.64+-0x18] ;  /* 0xffffe806040a7981 */ /* 0x000ea4000c1e1900 */
[----:B--2---:R-:W-:-:S05]  /*01c0*/  IADD3 R11, PT, PT, R10, 0x1, RZ ;  /* 0x000000010a0b7810 */ /* 0x004fca0007ffe0ff */
[----:B------:R2:W5:Y:S04]  /*01d0*/  ATOMG.E.CAS.STRONG.GPU PT, RZ, [R4+-0x18], R10, R11 ;  /* 0xffffe80a04ff73a9 */ /* 0x00056800001ee10b */
[----:B------:R-:W3:Y:S02]  /*01e0*/  LDG.E R12, desc[UR6][R4.64+-0x14] ;  /* 0xffffec06040c7981 */ /* 0x000ee4000c1e1900 */
[----:B---3--:R-:W-:-:S05]  /*01f0*/  VIADD R13, R12, 0x1 ;  /* 0x000000010c0d7836 */ /* 0x008fca0000000000 */
[----:B------:R3:W5:Y:S04]  /*0200*/  ATOMG.E.CAS.STRONG.GPU PT, RZ, [R4+-0x14], R12, R13 ;  /* 0xffffec0c04ff73a9 */ /* 0x00076800001ee10d */
[----:B------:R-:W4:Y:S02]  /*0210*/  LDG.E R14, desc[UR6][R4.64+-0x10] ;  /* 0xfffff006040e7981 */ /* 0x000f24000c1e1900 */
[----:B----4-:R-:W-:-:S05]  /*0220*/  VIADD R15, R14, 0x1 ;  /* 0x000000010e0f7836 */ /* 0x010fca0000000000 */
[----:B------:R4:W5:Y:S04]  /*0230*/  ATOMG.E.CAS.STRONG.GPU PT, RZ, [R4+-0x10], R14, R15 ;  /* 0xfffff00e04ff73a9 */ /* 0x00096800001ee10f */
[----:B------:R-:W0:Y:S02]  /*0240*/  LDG.E R6, desc[UR6][R4.64+-0xc] ;  /* 0xfffff40604067981 */ /* 0x000e24000c1e1900 */
[----:B0-----:R-:W-:-:S05]  /*0250*/  IADD3 R7, PT, PT, R6, 0x1, RZ ;  /* 0x0000000106077810 */ /* 0x001fca0007ffe0ff */
[----:B------:R0:W5:Y:S04]  /*0260*/  ATOMG.E.CAS.STRONG.GPU PT, RZ, [R4+-0xc], R6, R7 ;  /* 0xfffff40604ff73a9 */ /* 0x00016800001ee107 */
[----:B------:R-:W1:Y:S02]  /*0270*/  LDG.E R8, desc[UR6][R4.64+-0x8] ;  /* 0xfffff80604087981 */ /* 0x000e64000c1e1900 */
[----:B-1----:R-:W-:-:S05]  /*0280*/  VIADD R9, R8, 0x1 ;  /* 0x0000000108097836 */ /* 0x002fca0000000000 */
[----:B------:R1:W5:Y:S04]  /*0290*/  ATOMG.E.CAS.STRONG.GPU PT, RZ, [R4+-0x8], R8, R9 ;  /* 0xfffff80804ff73a9 */ /* 0x00036800001ee109 */
[----:B------:R-:W2:Y:S02]  /*02a0*/  LDG.E R10, desc[UR6][R4.64+-0x4] ;  /* 0xfffffc06040a7981 */ /* 0x000ea4000c1e1900 */
[----:B--2---:R-:W-:-:S05]  /*02b0*/  VIADD R11, R10, 0x1 ;  /* 0x000000010a0b7836 */ /* 0x004fca0000000000 */
[----:B------:R2:W5:Y:S04]  /*02c0*/  ATOMG.E.CAS.STRONG.GPU PT, RZ, [R4+-0x4], R10, R11 ;  /* 0xfffffc0a04ff73a9 */ /* 0x00056800001ee10b */
[----:B------:R-:W3:Y:S02]  /*02d0*/  LDG.E R12, desc[UR6][R4.64] ;  /* 0x00000006040c7981 */ /* 0x000ee4000c1e1900 */
[----:B---3--:R-:W-:-:S05]  /*02e0*/  IADD3 R13, PT, PT, R12, 0x1, RZ ;  /* 0x000000010c0d7810 */ /* 0x008fca0007ffe0ff */
[----:B------:R3:W5:Y:S04]  /*02f0*/  ATOMG.E.CAS.STRONG.GPU PT, RZ, [R4], R12, R13 ;  /* 0x0000000c04ff73a9 */ /* 0x00076800001ee10d */
[----:B------:R-:W4:Y:S02]  /*0300*/  LDG.E R14, desc[UR6][R4.64+0x4] ;  /* 0x00000406040e7981 */ /* 0x000f24000c1e1900 */
[----:B----4-:R-:W-:-:S05]  /*0310*/  VIADD R15, R14, 0x1 ;  /* 0x000000010e0f7836 */ /* 0x010fca0000000000 */
[----:B------:R4:W5:Y:S04]  /*0320*/  ATOMG.E.CAS.STRONG.GPU PT, RZ, [R4+0x4], R14, R15 ;  /* 0x0000040e04ff73a9 */ /* 0x00096800001ee10f */
[----:B------:R-:W0:Y:S02]  /*0330*/  LDG.E R6, desc[UR6][R4.64+0x8] ;  /* 0x0000080604067981 */ /* 0x000e24000c1e1900 */
[----:B0-----:R-:W-:-:S05]  /*0340*/  VIADD R7, R6, 0x1 ;  /* 0x0000000106077836 */ /* 0x001fca0000000000 */
[----:B------:R-:W5:Y:S04]  /*0350*/  ATOMG.E.CAS.STRONG.GPU PT, RZ, [R4+0x8], R6, R7 ;  /* 0x0000080604ff73a9 */ /* 0x000f6800001ee107 */
[----:B------:R-:W1:Y:S02]  /*0360*/  LDG.E R8, desc[UR6][R4.64+0xc] ;  /* 0x00000c0604087981 */ /* 0x000e64000c1e1900 */
[----:B-1----:R-:W-:-:S05]  /*0370*/  IADD3 R9, PT, PT, R8, 0x1, RZ ;  /* 0x0000000108097810 */ /* 0x002fca0007ffe0ff */
[----:B------:R0:W5:Y:S04]  /*0380*/  ATOMG.E.CAS.STRONG.GPU PT, RZ, [R4+0xc], R8, R9 ;  /* 0x00000c0804ff73a9 */ /* 0x00016800001ee109 */
[----:B------:R-:W2:Y:S02]  /*0390*/  LDG.E R10, desc[UR6][R4.64+0x10] ;  /* 0x00001006040a7981 */ /* 0x000ea4000c1e1900 */
[----:B--2---:R-:W-:-:S05]  /*03a0*/  VIADD R11, R10, 0x1 ;  /* 0x000000010a0b7836 */ /* 0x004fca0000000000 */
[----:B------:R1:W5:Y:S04]  /*03b0*/  ATOMG.E.CAS.STRONG.GPU PT, RZ, [R4+0x10], R10, R11 ;  /* 0x0000100a04ff73a9 */ /* 0x00036800001ee10b */
[----:B------:R-:W3:Y:S02]  /*03c0*/  LDG.E R12, desc[UR6][R4.64+0x14] ;  /* 0x00001406040c7981 */ /* 0x000ee4000c1e1900 */
[----:B---3--:R-:W-:-:S05]  /*03d0*/  VIADD R13, R12, 0x1 ;  /* 0x000000010c0d7836 */ /* 0x008fca0000000000 */
[----:B------:R1:W5:Y:S04]  /*03e0*/  ATOMG.E.CAS.STRONG.GPU PT, RZ, [R4+0x14], R12, R13 ;  /* 0x0000140c04ff73a9 */ /* 0x00036800001ee10d */
[----:B------:R-:W4:Y:S01]  /*03f0*/  LDG.E R14, desc[UR6][R4.64+0x18] ;  /* 0x00001806040e7981 */ /* 0x000f22000c1e1900 */
[----:B------:R-:W-:Y:S01]  /*0400*/  VIADD R3, R3, 0x10 ;  /* 0x0000001003037836 */ /* 0x000fe20000000000 */
[----:B----4-:R-:W-:-:S05]  /*0410*/  IADD3 R15, PT, PT, R14, 0x1, RZ ;  /* 0x000000010e0f7810 */ /* 0x010fca0007ffe0ff */
[----:B------:R1:W5:Y:S04]  /*0420*/  ATOMG.E.CAS.STRONG.GPU PT, RZ, [R4+0x18], R14, R15 ;  /* 0x0000180e04ff73a9 */ /* 0x00036800001ee10f */
[----:B------:R-:W2:Y:S01]  /*0430*/  LDG.E R6, desc[UR6][R4.64+0x1c] ;  /* 0x00001c0604067981 */ /* 0x000ea2000c1e1900 */
[----:B------:R-:W-:Y:S02]  /*0440*/  ISETP.NE.AND P1, PT, R3, RZ, PT ;  /* 0x000000ff0300720c */ /* 0x000fe40003f25270 */
[----:B0-----:R-:W-:-:S04]  /*0450*/  IADD3 R8, P2, PT, R4, 0x40, RZ ;  /* 0x0000004004087810 */ /* 0x001fc80007f5e0ff */
[----:B------:R-:W-:Y:S01]  /*0460*/  IADD3.X R9, PT, PT, RZ, R5, RZ, P2, !PT ;  /* 0x00000005ff097210 */ /* 0x000fe200017fe4ff */
[----:B--2---:R-:W-:-:S05]  /*0470*/  VIADD R7, R6, 0x1 ;  /* 0x0000000106077836 */ /* 0x004fca0000000000 */
[----:B------:R1:W5:Y:S01]  /*0480*/  ATOMG.E.CAS.STRONG.GPU PT, RZ, [R4+0x1c], R6, R7 ;  /* 0x00001c0604ff73a9 */ /* 0x00036200001ee107 */
[----:B------:R-:W-:Y:S05]  /*0490*/  @P1 BRA `(.L_x_13) ;  /* 0xfffffffc00241947 */ /* 0x000fea000383ffff */
.L_x_12:
[----:B0-----:R-:W-:Y:S05]  /*04a0*/  @!P0 EXIT ;  /* 0x000000000000894d */ /* 0x001fea0003800000 */
[----:B------:R-:W-:Y:S02]  /*04b0*/  ISETP.GE.U32.AND P0, PT, R16, 0x8, PT ;  /* 0x000000081000780c */ /* 0x000fe40003f06070 */
[----:B------:R-:W-:-:S04]  /*04c0*/  LOP3.LUT R3, R2, 0x7, RZ, 0xc0, !PT ;  /* 0x0000000702037812 */ /* 0x000fc800078ec0ff */
[----:B------:R-:W-:-:S07]  /*04d0*/  ISETP.NE.AND P1, PT, R3, RZ, PT ;  /* 0x000000ff0300720c */ /* 0x000fce0003f25270 */
[----:B------:R-:W-:Y:S06]  /*04e0*/  @!P0 BRA `(.L_x_14) ;  /* 0x00000000006c8947 */ /* 0x000fec0003800000 */
[----:B-1----:R-:W0:Y:S02]  /*04f0*/  LDC.64 R4, c[0x0][0x380] ;  /* 0x0000e000ff047b82 */ /* 0x002e240000000a00 */
[----:B0-----:R-:W-:-:S05]  /*0500*/  IMAD.WIDE.U32 R4, R0, 0x4, R4 ;  /* 0x0000000400047825 */ /* 0x001fca00078e0004 */
[----:B------:R-:W2:Y:S02]  /*0510*/  LDG.E R6, desc[UR6][R4.64] ;  /* 0x0000000604067981 */ /* 0x000ea4000c1e1900 */
[----:B--2---:R-:W-:-:S05]  /*0520*/  VIADD R7, R6, 0x1 ;  /* 0x0000000106077836 */ /* 0x004fca0000000000 */
[----:B------:R0:W5:Y:S04]  /*0530*/  ATOMG.E.CAS.STRONG.GPU PT, RZ, [R4], R6, R7 ;  /* 0x0000000604ff73a9 */ /* 0x00016800001ee107 */
[----:B------:R-:W2:Y:S02]  /*0540*/  LDG.E R8, desc[UR6][R4.64+0x4] ;  /* 0x0000040604087981 */ /* 0x000ea4000c1e1900 */
[----:B--2---:R-:W-:-:S05]  /*0550*/  VIADD R9, R8, 0x1 ;  /* 0x0000000108097836 */ /* 0x004fca0000000000 */
[----:B------:R1:W5:Y:S04]  /*0560*/  ATOMG.E.CAS.STRONG.GPU PT, RZ, [R4+0x4], R8, R9 ;  /* 0x0000040804ff73a9 */ /* 0x00036800001ee109 */
[----:B------:R-:W2:Y:S02]  /*0570*/  LDG.E R10, desc[UR6][R4.64+0x8] ;  /* 0x00000806040a7981 */ /* 0x000ea4000c1e1900 */
[----:B--2---:R-:W-:-:S05]  /*0580*/  IADD3 R11, PT, PT, R10, 0x1, RZ ;  /* 0x000000010a0b7810 */ /* 0x004fca0007ffe0ff */
[----:B------:R2:W5:Y:S04]  /*0590*/  ATOMG.E.CAS.STRONG.GPU PT, RZ, [R4+0x8], R10, R11 ;  /* 0x0000080a04ff73a9 */ /* 0x00056800001ee10b */
[----:B------:R-:W3:Y:S02]  /*05a0*/  LDG.E R12, desc[UR6][R4.64+0xc] ;  /* 0x00000c06040c7981 */ /* 0x000ee4000c1e1900 */
[----:B---3--:R-:W-:-:S05]  /*05b0*/  VIADD R13, R12, 0x1 ;  /* 0x000000010c0d7836 */ /* 0x008fca0000000000 */
[----:B------:R3:W5:Y:S04]  /*05c0*/  ATOMG.E.CAS.STRONG.GPU PT, RZ, [R4+0xc], R12, R13 ;  /* 0x00000c0c04ff73a9 */ /* 0x00076800001ee10d */
[----:B------:R-:W4:Y:S02]  /*05d0*/  LDG.E R14, desc[UR6][R4.64+0x10] ;  /* 0x00001006040e7981 */ /* 0x000f24000c1e1900 */
[----:B----4-:R-:W-:-:S05]  /*05e0*/  VIADD R15, R14, 0x1 ;  /* 0x000000010e0f7836 */ /* 0x010fca0000000000 */
[----:B------:R3:W5:Y:S04]  /*05f0*/  ATOMG.E.CAS.STRONG.GPU PT, RZ, [R4+0x10], R14, R15 ;  /* 0x0000100e04ff73a9 */ /* 0x00076800001ee10f */
[----:B------:R-:W0:Y:S02]  /*0600*/  LDG.E R6, desc[UR6][R4.64+0x14] ;  /* 0x0000140604067981 */ /* 0x000e24000c1e1900 */
[----:B0-----:R-:W-:-:S05]  /*0610*/  IADD3 R7, PT, PT, R6, 0x1, RZ ;  /* 0x0000000106077810 */ /* 0x001fca0007ffe0ff */
[----:B------:R3:W5:Y:S04]  /*0620*/  ATOMG.E.CAS.STRONG.GPU PT, RZ, [R4+0x14], R6, R7 ;  /* 0x0000140604ff73a9 */ /* 0x00076800001ee107 */
[----:B------:R-:W1:Y:S02]  /*0630*/  LDG.E R8, desc[UR6][R4.64+0x18] ;  /* 0x0000180604087981 */ /* 0x000e64000c1e1900 */
[----:B-1----:R-:W-:-:S05]  /*0640*/  VIADD R9, R8, 0x1 ;  /* 0x0000000108097836 */ /* 0x002fca0000000000 */
[----:B------:R3:W5:Y:S04]  /*0650*/  ATOMG.E.CAS.STRONG.GPU PT, RZ, [R4+0x18], R8, R9 ;  /* 0x0000180804ff73a9 */ /* 0x00076800001ee109 */
[----:B------:R-:W2:Y:S02]  /*0660*/  LDG.E R10, desc[UR6][R4.64+0x1c] ;  /* 0x00001c06040a7981 */ /* 0x000ea4000c1e1900 */
[----:B--2---:R-:W-:-:S05]  /*0670*/  IADD3 R11, PT, PT, R10, 0x1, RZ ;  /* 0x000000010a0b7810 */ /* 0x004fca0007ffe0ff */
[----:B------:R3:W5:Y:S01]  /*0680*/  ATOMG.E.CAS.STRONG.GPU PT, RZ, [R4+0x1c], R10, R11 ;  /* 0x00001c0a04ff73a9 */ /* 0x00076200001ee10b */
[----:B------:R-:W-:-:S07]  /*0690*/  VIADD R0, R0, 0x8 ;  /* 0x0000000800007836 */ /* 0x000fce0000000000 */
.L_x_14:
[----:B------:R-:W-:Y:S05]  /*06a0*/  @!P1 EXIT ;  /* 0x000000000000994d */ /* 0x000fea0003800000 */
[----:B------:R-:W-:Y:S02]  /*06b0*/  ISETP.GE.U32.AND P0, PT, R3, 0x4, PT ;  /* 0x000000040300780c */ /* 0x000fe40003f06070 */
[----:B-1-3--:R-:W-:-:S04]  /*06c0*/  LOP3.LUT R4, R2, 0x3, RZ, 0xc0, !PT ;  /* 0x0000000302047812 */ /* 0x00afc800078ec0ff */
[----:B------:R-:W-:-:S07]  /*06d0*/  ISETP.NE.AND P1, PT, R4, RZ, PT ;  /* 0x000000ff0400720c */ /* 0x000fce0003f25270 */
[----:B------:R-:W-:Y:S06]  /*06e0*/  @!P0 BRA `(.L_x_15) ;  /* 0x00000000003c8947 */ /* 0x000fec0003800000 */
[----:B------:R-:W0:Y:S02]  /*06f0*/  LDC.64 R2, c[0x0][0x380] ;  /* 0x0000e000ff027b82 */ /* 0x000e240000000a00 */
[----:B0-----:R-:W-:-:S05]  /*0700*/  IMAD.WIDE.U32 R2, R0, 0x4, R2 ;  /* 0x0000000400027825 */ /* 0x001fca00078e0002 */
[----:B------:R-:W2:Y:S02]  /*0710*/  LDG.E R6, desc[UR6][R2.64] ;  /* 0x0000000602067981 */ /* 0x000ea4000c1e1900 */
[----:B--2---:R-:W-:-:S05]  /*0720*/  IADD3 R7, PT, PT, R6, 0x1, RZ ;  /* 0x0000000106077810 */ /* 0x004fca0007ffe0ff */
[----:B------:R0:W5:Y:S04]  /*0730*/  ATOMG.E.CAS.STRONG.GPU PT, RZ, [R2], R6, R7 ;  /* 0x0000000602ff73a9 */ /* 0x00016800001ee107 */
[----:B------:R-:W2:Y:S02]  /*0740*/  LDG.E R8, desc[UR6][R2.64+0x4] ;  /* 0x0000040602087981 */ /* 0x000ea4000c1e1900 */
[----:B--2---:R-:W-:-:S05]  /*0750*/  VIADD R9, R8, 0x1 ;  /* 0x0000000108097836 */ /* 0x004fca0000000000 */
[----:B------:R0:W5:Y:S04]  /*0760*/  ATOMG.E.CAS.STRONG.GPU PT, RZ, [R2+0x4], R8, R9 ;  /* 0x0000040802ff73a9 */ /* 0x00016800001ee109 */
[----:B------:R-:W2:Y:S02]  /*0770*/  LDG.E R10, desc[UR6][R2.64+0x8] ;  /* 0x00000806020a7981 */ /* 0x000ea4000c1e1900 */
[----:B--2---:R-:W-:-:S05]  /*0780*/  IADD3 R11, PT, PT, R10, 0x1, RZ ;  /* 0x000000010a0b7810 */ /* 0x004fca0007ffe0ff */
[----:B------:R0:W5:Y:S04]  /*0790*/  ATOMG.E.CAS.STRONG.GPU PT, RZ, [R2+0x8], R10, R11 ;  /* 0x0000080a02ff73a9 */ /* 0x00016800001ee10b */
[----:B------:R-:W2:Y:S02]  /*07a0*/  LDG.E R12, desc[UR6][R2.64+0xc] ;  /* 0x00000c06020c7981 */ /* 0x000ea4000c1e1900 */
[----:B--2---:R-:W-:-:S05]  /*07b0*/  VIADD R13, R12, 0x1 ;  /* 0x000000010c0d7836 */ /* 0x004fca0000000000 */
[----:B------:R0:W5:Y:S01]  /*07c0*/  ATOMG.E.CAS.STRONG.GPU PT, RZ, [R2+0xc], R12, R13 ;  /* 0x00000c0c02ff73a9 */ /* 0x00016200001ee10d */
[----:B------:R-:W-:-:S07]  /*07d0*/  IADD3 R0, PT, PT, R0, 0x4, RZ ;  /* 0x0000000400007810 */ /* 0x000fce0007ffe0ff */
.L_x_15:
[----:B------:R-:W-:Y:S05]  /*07e0*/  @!P1 EXIT ;  /* 0x000000000000994d */ /* 0x000fea0003800000 */
[----:B0-----:R-:W0:Y:S01]  /*07f0*/  LDC.64 R2, c[0x0][0x380] ;  /* 0x0000e000ff027b82 */ /* 0x001e220000000a00 */
[----:B------:R-:W-:Y:S02]  /*0800*/  IMAD.MOV R4, RZ, RZ, -R4 ;  /* 0x000000ffff047224 */ /* 0x000fe400078e0a04 */
[----:B0-----:R-:W-:-:S04]  /*0810*/  IMAD.WIDE.U32 R2, R0, 0x4, R2 ;  /* 0x0000000400027825 */ /* 0x001fc800078e0002 */
[----:B------:R-:W-:Y:S01]  /*0820*/  IMAD.MOV.U32 R5, RZ, RZ, R3 ;  /* 0x000000ffff057224 */ /* 0x000fe200078e0003 */
[----:B------:R-:W-:-:S07]  /*0830*/  MOV R0, R2 ;  /* 0x0000000200007202 */ /* 0x000fce0000000f00 */
.L_x_16:
[----:B0-----:R-:W-:Y:S01]  /*0840*/  MOV R2, R0 ;  /* 0x0000000000027202 */ /* 0x001fe20000000f00 */
[----:B------:R-:W-:-:S05]  /*0850*/  IMAD.MOV.U32 R3, RZ, RZ, R5 ;  /* 0x000000ffff037224 */ /* 0x000fca00078e0005 */
[----:B------:R-:W2:Y:S01]  /*0860*/  LDG.E R6, desc[UR6][R2.64] ;  /* 0x0000000602067981 */ /* 0x000ea2000c1e1900 */
[----:B------:R-:W-:-:S05]  /*0870*/  VIADD R4, R4, 0x1 ;  /* 0x0000000104047836 */ /* 0x000fca0000000000 */
[----:B------:R-:W-:Y:S02]  /*0880*/  ISETP.NE.AND P0, PT, R4, RZ, PT ;  /* 0x000000ff0400720c */ /* 0x000fe40003f05270 */
[----:B------:R-:W-:-:S04]  /*0890*/  IADD3 R0, P1, PT, R2, 0x4, RZ ;  /* 0x0000000402007810 */ /* 0x000fc80007f3e0ff */
[----:B------:R-:W-:Y:S02]  /*08a0*/  IADD3.X R5, PT, PT, RZ, R3, RZ, P1, !PT ;  /* 0x00000003ff057210 */ /* 0x000fe40000ffe4ff */
[----:B--2---:R-:W-:-:S05]  /*08b0*/  IADD3 R7, PT, PT, R6, 0x1, RZ ;  /* 0x0000000106077810 */ /* 0x004fca0007ffe0ff */
[----:B-----5:R0:W5:Y:S01]  /*08c0*/  ATOMG.E.CAS.STRONG.GPU PT, RZ, [R2], R6, R7 ;  /* 0x0000000602ff73a9 */ /* 0x02016200001ee107 */
[----:B------:R-:W-:Y:S05]  /*08d0*/  @P0 BRA `(.L_x_16) ;  /* 0xfffffffc00d80947 */ /* 0x000fea000383ffff */
[----:B------:R-:W-:Y:S05]  /*08e0*/  EXIT ;  /* 0x000000000000794d */ /* 0x000fea0003800000 */
.L_x_17:
        /* <DEDUP_REMOVED lines=9> */
.L_x_20:


//--------------------- .nv.shared.reserved.0     --------------------------
	.section	.nv.shared.reserved.0,"aw",@nobits
	.weak		__nv_reservedSMEM_offset_0_alias
	.size		__nv_reservedSMEM_offset_0_alias, 0, 64
	.other		__nv_reservedSMEM_offset_0_alias,@"STO_CUDA_RESERVED_SHARED STV_DEFAULT"
__nv_reservedSMEM_offset_0_alias:
	.zero		0
	.zero		64


//--------------------- .nv.constant0._Z27read_write_increment_kernelPii --------------------------
	.section	.nv.constant0._Z27read_write_increment_kernelPii,"a",@progbits
	.sectionflags	@""
	.align	4
.nv.constant0._Z27read_write_increment_kernelPii:
	.zero		908


//--------------------- .nv.constant0._Z17atomic_min_kernelPii --------------------------
	.section	.nv.constant0._Z17atomic_min_kernelPii,"a",@progbits
	.sectionflags	@""
	.align	4
.nv.constant0._Z17atomic_min_kernelPii:
	.zero		908


//--------------------- .nv.constant0._Z17atomic_cas_kernelPii --------------------------
	.section	.nv.constant0._Z17atomic_cas_kernelPii,"a",@progbits
	.sectionflags	@""
	.align	4
.nv.constant0._Z17atomic_cas_kernelPii:
	.zero		908


//--------------------- SYMBOLS --------------------------

	.type		.nv.reservedSmem.offset0,@object
	.size		.nv.reservedSmem.offset0,0x4
